	.target	sm_90a

	.elftype	@"ET_EXEC"


//--------------------- .note.nv.tkinfo           --------------------------
	.section	.note.nv.tkinfo,"",@"SHT_NOTE"
	.sectionflags	@"SHF_NOTE_NV_TKINFO"
	.tkinfo
        /*0018*/ 	.word	0x00000002
        /*0030*/ 	.string	""
        /*0030*/ 	.string	"ptxas"
        /*0030*/ 	.string	"Cuda compilation tools, release 13.0, V13.0.88"
        /*0030*/ 	.string	"Build cuda_13.0.r13.0/compiler.36424714_0"
        /*0030*/ 	.string	"-arch sm_90a -m 64 "



//--------------------- .note.nv.cuinfo           --------------------------
	.section	.note.nv.cuinfo,"",@"SHT_NOTE"
	.sectionflags	@"SHF_NOTE_NV_CUINFO"
        /*0018*/ 	.short	0x0002
        /*001a*/ 	.short	0x005a
        /*001c*/ 	.short	0x0082
	.zero		2


//--------------------- .nv.info                  --------------------------
	.section	.nv.info,"",@"SHT_CUDA_INFO"
	.align	4


	//----- nvinfo : EIATTR_REGCOUNT
	.align		4
        /*0000*/ 	.byte	0x04, 0x2f
        /*0002*/ 	.short	(.L_15 - .L_14)
	.align		4
.L_14:
        /*0004*/ 	.word	index@(_ZN7cutlass13device_kernelINS_4fmha6kernel28FmhaKernelTmaWarpSpecializedINS1_10collective30FmhaMainloopTmaWarpSpecializedINS_6half_tEffN4cute5tupleIJNS7_1CILi128EEENS9_ILi64EEESB_EEENS8_IJiNS9_ILi1EEENS8_IJiiEEEEEESF_SF_NS4_12CausalFusionEJEEENS4_15FmhaFwdEpilogueIS6_fNS8_IJSB_SB_SB_EEEEENS2_23IndividualTileSchedulerEJEEEEEvNT_6ParamsE)
        /*0008*/ 	.word	0x000000a8


	//----- nvinfo : EIATTR_FRAME_SIZE
	.align		4
.L_15:
        /*000c*/ 	.byte	0x04, 0x11
        /*000e*/ 	.short	(.L_17 - .L_16)
	.align		4
.L_16:
        /*0010*/ 	.word	index@($__internal_0_$__cuda_sm20_rcp_rn_f32_slowpath)
        /*0014*/ 	.word	0x00000000


	//----- nvinfo : EIATTR_FRAME_SIZE
	.align		4
.L_17:
        /*0018*/ 	.byte	0x04, 0x11
        /*001a*/ 	.short	(.L_19 - .L_18)
	.align		4
.L_18:
        /*001c*/ 	.word	index@(_ZN7cutlass13device_kernelINS_4fmha6kernel28FmhaKernelTmaWarpSpecializedINS1_10collective30FmhaMainloopTmaWarpSpecializedINS_6half_tEffN4cute5tupleIJNS7_1CILi128EEENS9_ILi64EEESB_EEENS8_IJiNS9_ILi1EEENS8_IJiiEEEEEESF_SF_NS4_12CausalFusionEJEEENS4_15FmhaFwdEpilogueIS6_fNS8_IJSB_SB_SB_EEEEENS2_23IndividualTileSchedulerEJEEEEEvNT_6ParamsE)
        /*0020*/ 	.word	0x00000000


	//----- nvinfo : EIATTR_MIN_STACK_SIZE
	.align		4
.L_19:
        /*0024*/ 	.byte	0x04, 0x12
        /*0026*/ 	.short	(.L_21 - .L_20)
	.align		4
.L_20:
        /*0028*/ 	.word	index@(_ZN7cutlass13device_kernelINS_4fmha6kernel28FmhaKernelTmaWarpSpecializedINS1_10collective30FmhaMainloopTmaWarpSpecializedINS_6half_tEffN4cute5tupleIJNS7_1CILi128EEENS9_ILi64EEESB_EEENS8_IJiNS9_ILi1EEENS8_IJiiEEEEEESF_SF_NS4_12CausalFusionEJEEENS4_15FmhaFwdEpilogueIS6_fNS8_IJSB_SB_SB_EEEEENS2_23IndividualTileSchedulerEJEEEEEvNT_6ParamsE)
        /*002c*/ 	.word	0x00000000
.L_21:


//--------------------- .nv.compat                --------------------------
	.section	.nv.compat,"",@"SHT_CUDA_COMPAT_INFO"
	.align	4
        /*0000*/ 	.byte	0x02, 0x09, 0x01, 0x00, 0x02, 0x02, 0x04, 0x00, 0x02, 0x05, 0x05, 0x00, 0x03, 0x07, 0x01, 0x01
        /*0010*/ 	.byte	0x02, 0x03, 0x01, 0x00, 0x02, 0x06, 0x01, 0x00, 0x04, 0x0b, 0x08, 0x00, 0x00, 0x00, 0x00, 0x00
        /*0020*/ 	.byte	0x00, 0x00, 0x00, 0x00


//--------------------- .nv.info._ZN7cutlass13device_kernelINS_4fmha6kernel28FmhaKernelTmaWarpSpecializedINS1_10collective30FmhaMainloopTmaWarpSpecializedINS_6half_tEffN4cute5tupleIJNS7_1CILi128EEENS9_ILi64EEESB_EEENS8_IJiNS9_ILi1EEENS8_IJiiEEEEEESF_SF_NS4_12CausalFusionEJEEENS4_15FmhaFwdEpilogueIS6_fNS8_IJSB_SB_SB_EEEEENS2_23IndividualTileSchedulerEJEEEEEvNT_6ParamsE --------------------------
	.section	.nv.info._ZN7cutlass13device_kernelINS_4fmha6kernel28FmhaKernelTmaWarpSpecializedINS1_10collective30FmhaMainloopTmaWarpSpecializedINS_6half_tEffN4cute5tupleIJNS7_1CILi128EEENS9_ILi64EEESB_EEENS8_IJiNS9_ILi1EEENS8_IJiiEEEEEESF_SF_NS4_12CausalFusionEJEEENS4_15FmhaFwdEpilogueIS6_fNS8_IJSB_SB_SB_EEEEENS2_23IndividualTileSchedulerEJEEEEEvNT_6ParamsE,"",@"SHT_CUDA_INFO"
	.sectionflags	@""
	.align	4


	//----- nvinfo : EIATTR_CUDA_API_VERSION
	.align		4
        /*0000*/ 	.byte	0x04, 0x37
        /*0002*/ 	.short	(.L_23 - .L_22)
.L_22:
        /*0004*/ 	.word	0x00000082


	//----- nvinfo : EIATTR_KPARAM_INFO
	.align		4
.L_23:
        /*0008*/ 	.byte	0x04, 0x17
        /*000a*/ 	.short	(.L_25 - .L_24)
.L_24:
        /*000c*/ 	.word	0x00000000
        /*0010*/ 	.short	0x0000
        /*0012*/ 	.short	0x0070
        /*0014*/ 	.byte	0x00, 0xf0, 0x01, 0x20


	//----- nvinfo : EIATTR_SPARSE_MMA_MASK
	.align		4
.L_25:
        /*0018*/ 	.byte	0x03, 0x50
        /*001a*/ 	.short	0x0000


	//----- nvinfo : EIATTR_MAXREG_COUNT
	.align		4
        /*001c*/ 	.byte	0x03, 0x1b
        /*001e*/ 	.short	0x00a8


	//----- nvinfo : EIATTR_NUM_BARRIERS
	.align		4
        /*0020*/ 	.byte	0x02, 0x4c
        /*0022*/ 	.byte	0x02
	.zero		1


	//----- nvinfo : EIATTR_EXTERNS
	.align		4
        /*0024*/ 	.byte	0x04, 0x0f
        /*0026*/ 	.short	(.L_27 - .L_26)


	//   ....[0]....
	.align		4
.L_26:
        /*0028*/ 	.word	index@(__assertfail)


	//----- nvinfo : EIATTR_MERCURY_ISA_VERSION
	.align		4
.L_27:
        /*002c*/ 	.byte	0x03, 0x5f
        /*002e*/ 	.short	0x0101


	//----- nvinfo : EIATTR_INT_WARP_WIDE_INSTR_OFFSETS
	.align		4
        /*0030*/ 	.byte	0x04, 0x31
        /*0032*/ 	.short	(.L_29 - .L_28)


	//   ....[0]....
.L_28:
        /*0034*/ 	.word	0x000006f0


	//   ....[1]....
        /*0038*/ 	.word	0x00000700


	//   ....[2]....
        /*003c*/ 	.word	0x00000710


	//   ....[3]....
        /*0040*/ 	.word	0x00000720


	//   ....[4]....
        /*0044*/ 	.word	0x00000790


	//----- nvinfo : EIATTR_COOP_GROUP_MASK_REGIDS
	.align		4
.L_29:
        /*0048*/ 	.byte	0x04, 0x29
        /*004a*/ 	.short	(.L_31 - .L_30)


	//   ....[0]....
.L_30:
        /*004c*/ 	.word	0xffffffff


	//   ....[1]....
        /*0050*/ 	.word	0xffffffff


	//   ....[2]....
        /*0054*/ 	.word	0xffffffff


	//   ....[3]....
        /*0058*/ 	.word	0xffffffff


	//   ....[4]....
        /*005c*/ 	.word	0xffffffff


	//   ....[5]....
        /*0060*/ 	.word	0xffffffff


	//   ....[6]....
        /*0064*/ 	.word	0xffffffff


	//   ....[7]....
        /*0068*/ 	.word	0xffffffff


	//   ....[8]....
        /*006c*/ 	.word	0xffffffff


	//   ....[9]....
        /*0070*/ 	.word	0xffffffff


	//   ....[10]....
        /*0074*/ 	.word	0xffffffff


	//   ....[11]....
        /*0078*/ 	.word	0xffffffff


	//   ....[12]....
        /*007c*/ 	.word	0xffffffff


	//   ....[13]....
        /*0080*/ 	.word	0xffffffff


	//   ....[14]....
        /*0084*/ 	.word	0xffffffff


	//   ....[15]....
        /*0088*/ 	.word	0xffffffff


	//   ....[16]....
        /*008c*/ 	.word	0xffffffff


	//   ....[17]....
        /*0090*/ 	.word	0xffffffff


	//   ....[18]....
        /*0094*/ 	.word	0xffffffff


	//   ....[19]....
        /*0098*/ 	.word	0xffffffff


	//   ....[20]....
        /*009c*/ 	.word	0xffffffff


	//   ....[21]....
        /*00a0*/ 	.word	0xffffffff


	//----- nvinfo : EIATTR_COOP_GROUP_INSTR_OFFSETS
	.align		4
.L_31:
        /*00a4*/ 	.byte	0x04, 0x28
        /*00a6*/ 	.short	(.L_33 - .L_32)


	//   ....[0]....
.L_32:
        /*00a8*/ 	.word	0x00000050


	//   ....[1]....
        /*00ac*/ 	.word	0x00000080


	//   ....[2]....
        /*00b0*/ 	.word	0x000001b0


	//   ....[3]....
        /*00b4*/ 	.word	0x00000370


	//   ....[4]....
        /*00b8*/ 	.word	0x00000530


	//   ....[5]....
        /*00bc*/ 	.word	0x00000690


	//   ....[6]....
        /*00c0*/ 	.word	0x00001730


	//   ....[7]....
        /*00c4*/ 	.word	0x00001760


	//   ....[8]....
        /*00c8*/ 	.word	0x00001af0


	//   ....[9]....
        /*00cc*/ 	.word	0x00001bd0


	//   ....[10]....
        /*00d0*/ 	.word	0x00002c80


	//   ....[11]....
        /*00d4*/ 	.word	0x00002cb0


	//   ....[12]....
        /*00d8*/ 	.word	0x00002fb0


	//   ....[13]....
        /*00dc*/ 	.word	0x000030d0


	//   ....[14]....
        /*00e0*/ 	.word	0x00004880


	//   ....[15]....
        /*00e4*/ 	.word	0x00004980


	//   ....[16]....
        /*00e8*/ 	.word	0x00004db0


	//   ....[17]....
        /*00ec*/ 	.word	0x00004ea0


	//   ....[18]....
        /*00f0*/ 	.word	0x00005fb0


	//   ....[19]....
        /*00f4*/ 	.word	0x00005fe0


	//   ....[20]....
        /*00f8*/ 	.word	0x00006030


	//   ....[21]....
        /*00fc*/ 	.word	0x00006050


	//----- nvinfo : EIATTR_REG_RECONFIG
	.align		4
.L_33:
        /*0100*/ 	.byte	0x01, 0x54
	.zero		2


	//----- nvinfo : EIATTR_SYSCALL_OFFSETS
	.align		4
        /*0104*/ 	.byte	0x04, 0x46
        /*0106*/ 	.short	(.L_35 - .L_34)


	//   ....[0]....
.L_34:
        /*0108*/ 	.word	0x00006a10


	//   ....[1]....
        /*010c*/ 	.word	0x00006b70


	//----- nvinfo : EIATTR_MBARRIER_INSTR_OFFSETS
	.align		4
.L_35:
        /*0110*/ 	.byte	0x04, 0x39
        /*0112*/ 	.short	(.L_37 - .L_36)


	//   ....[0]....
.L_36:
        /*0114*/ 	.word	0x00000320
        /*0118*/ 	.word	0x000000ff
        /*011c*/ 	.word	0x0000e050
        /*0120*/ 	.short	0x0100
        /*0122*/ 	.byte	0x0b
	.zero		1


	//   ....[1]....
        /*0124*/ 	.word	0x00000330
        /*0128*/ 	.word	0x000000ff
        /*012c*/ 	.word	0x0000e060
        /*0130*/ 	.short	0x0100
        /*0132*/ 	.byte	0x0b
	.zero		1


	//   ....[2]....
        /*0134*/ 	.word	0x00000340
        /*0138*/ 	.word	0x000000ff
        /*013c*/ 	.word	0x0000e058
        /*0140*/ 	.short	0x0100
        /*0142*/ 	.byte	0x0b
	.zero		1


	//   ....[3]....
        /*0144*/ 	.word	0x00000350
        /*0148*/ 	.word	0x000000ff
        /*014c*/ 	.word	0x0000e068
        /*0150*/ 	.short	0x0100
        /*0152*/ 	.byte	0x0b
	.zero		1


	//   ....[4]....
        /*0154*/ 	.word	0x00000480
        /*0158*/ 	.word	0x000000ff
        /*015c*/ 	.word	0x0000e000
        /*0160*/ 	.short	0x0100
        /*0162*/ 	.byte	0x0b
	.zero		1


	//   ....[5]....
        /*0164*/ 	.word	0x00000490
        /*0168*/ 	.word	0x000000ff
        /*016c*/ 	.word	0x0000e028
        /*0170*/ 	.short	0x0100
        /*0172*/ 	.byte	0x0b
	.zero		1


	//   ....[6]....
        /*0174*/ 	.word	0x000004a0
        /*0178*/ 	.word	0x000000ff
        /*017c*/ 	.word	0x0000e008
        /*0180*/ 	.short	0x0100
        /*0182*/ 	.byte	0x0b
	.zero		1


	//   ....[7]....
        /*0184*/ 	.word	0x000004b0
        /*0188*/ 	.word	0x000000ff
        /*018c*/ 	.word	0x0000e030
        /*0190*/ 	.short	0x0100
        /*0192*/ 	.byte	0x0b
	.zero		1


	//   ....[8]....
        /*0194*/ 	.word	0x000004c0
        /*0198*/ 	.word	0x000000ff
        /*019c*/ 	.word	0x0000e010
        /*01a0*/ 	.short	0x0100
        /*01a2*/ 	.byte	0x0b
	.zero		1


	//   ....[9]....
        /*01a4*/ 	.word	0x000004d0
        /*01a8*/ 	.word	0x000000ff
        /*01ac*/ 	.word	0x0000e038
        /*01b0*/ 	.short	0x0100
        /*01b2*/ 	.byte	0x0b
	.zero		1


	//   ....[10]....
        /*01b4*/ 	.word	0x000004e0
        /*01b8*/ 	.word	0x000000ff
        /*01bc*/ 	.word	0x0000e018
        /*01c0*/ 	.short	0x0100
        /*01c2*/ 	.byte	0x0b
	.zero		1


	//   ....[11]....
        /*01c4*/ 	.word	0x000004f0
        /*01c8*/ 	.word	0x000000ff
        /*01cc*/ 	.word	0x0000e040
        /*01d0*/ 	.short	0x0100
        /*01d2*/ 	.byte	0x0b
	.zero		1


	//   ....[12]....
        /*01d4*/ 	.word	0x00000500
        /*01d8*/ 	.word	0x000000ff
        /*01dc*/ 	.word	0x0000e020
        /*01e0*/ 	.short	0x0100
        /*01e2*/ 	.byte	0x0b
	.zero		1


	//   ....[13]....
        /*01e4*/ 	.word	0x00000510
        /*01e8*/ 	.word	0x000000ff
        /*01ec*/ 	.word	0x0000e048
        /*01f0*/ 	.short	0x0100
        /*01f2*/ 	.byte	0x0b
	.zero		1


	//   ....[14]....
        /*01f4*/ 	.word	0x00000640
        /*01f8*/ 	.word	0x000000ff
        /*01fc*/ 	.word	0x0000e070
        /*0200*/ 	.short	0x0100
        /*0202*/ 	.byte	0x0b
	.zero		1


	//   ....[15]....
        /*0204*/ 	.word	0x00000650
        /*0208*/ 	.word	0x000000ff
        /*020c*/ 	.word	0x0000e080
        /*0210*/ 	.short	0x0100
        /*0212*/ 	.byte	0x0b
	.zero		1


	//   ....[16]....
        /*0214*/ 	.word	0x00000660
        /*0218*/ 	.word	0x000000ff
        /*021c*/ 	.word	0x0000e078
        /*0220*/ 	.short	0x0100
        /*0222*/ 	.byte	0x0b
	.zero		1


	//   ....[17]....
        /*0224*/ 	.word	0x00000670
        /*0228*/ 	.word	0x000000ff
        /*022c*/ 	.word	0x0000e088
        /*0230*/ 	.short	0x0100
        /*0232*/ 	.byte	0x0b
	.zero		1


	//   ....[18]....
        /*0234*/ 	.word	0x000007b0
        /*0238*/ 	.word	0x000000ff
        /*023c*/ 	.word	0x0000e090
        /*0240*/ 	.short	0x0100
        /*0242*/ 	.byte	0x08
	.zero		1


	//   ....[19]....
        /*0244*/ 	.word	0x000007c0
        /*0248*/ 	.word	0x000000ff
        /*024c*/ 	.word	0x0000e098
        /*0250*/ 	.short	0x0100
        /*0252*/ 	.byte	0x08
	.zero		1


	//   ....[20]....
        /*0254*/ 	.word	0x000007d0
        /*0258*/ 	.word	0x000000ff
        /*025c*/ 	.word	0x0000e0a0
        /*0260*/ 	.short	0x0100
        /*0262*/ 	.byte	0x08
	.zero		1


	//   ....[21]....
        /*0264*/ 	.word	0x000007e0
        /*0268*/ 	.word	0x000000ff
        /*026c*/ 	.word	0x0000e0a8
        /*0270*/ 	.short	0x0100
        /*0272*/ 	.byte	0x08
	.zero		1


	//   ....[22]....
        /*0274*/ 	.word	0x000008e0
        /*0278*/ 	.word	0x000000ff
        /*027c*/ 	.word	0x0000e0c0
        /*0280*/ 	.short	0x0100
        /*0282*/ 	.byte	0x0b
	.zero		1


	//   ....[23]....
        /*0284*/ 	.word	0x000008f0
        /*0288*/ 	.word	0x000000ff
        /*028c*/ 	.word	0x0000e0d0
        /*0290*/ 	.short	0x0100
        /*0292*/ 	.byte	0x0b
	.zero		1


	//   ....[24]....
        /*0294*/ 	.word	0x00000900
        /*0298*/ 	.word	0x000000ff
        /*029c*/ 	.word	0x0000e0c8
        /*02a0*/ 	.short	0x0100
        /*02a2*/ 	.byte	0x0b
	.zero		1


	//   ....[25]....
        /*02a4*/ 	.word	0x00000910
        /*02a8*/ 	.word	0x000000ff
        /*02ac*/ 	.word	0x0000e0d8
        /*02b0*/ 	.short	0x0100
        /*02b2*/ 	.byte	0x0b
	.zero		1


	//   ....[26]....
        /*02b4*/ 	.word	0x00000e50
        /*02b8*/ 	.word	0x000000ff
        /*02bc*/ 	.word	0x0000e050
        /*02c0*/ 	.short	0x010a
        /*02c2*/ 	.byte	0x06
	.zero		1


	//   ....[27]....
        /*02c4*/ 	.word	0x00000f40
        /*02c8*/ 	.word	0x000000ff
        /*02cc*/ 	.word	0x0000e000
        /*02d0*/ 	.short	0x010a
        /*02d2*/ 	.byte	0x24
	.zero		1


	//   ....[28]....
        /*02d4*/ 	.word	0x00000f90
        /*02d8*/ 	.word	0x000000ff
        /*02dc*/ 	.word	0xfffffff8
        /*02e0*/ 	.short	0x010a
        /*02e2*/ 	.byte	0x17
	.zero		1


	//   ....[29]....
        /*02e4*/ 	.word	0x00002550
        /*02e8*/ 	.word	0x0000001a
        /*02ec*/ 	.word	0x00000000
        /*02f0*/ 	.short	0x0101
        /*02f2*/ 	.byte	0x15
	.zero		1


	//   ....[30]....
        /*02f4*/ 	.word	0x00002630
        /*02f8*/ 	.word	0x000000ff
        /*02fc*/ 	.word	0x0000e008
        /*0300*/ 	.short	0x010a
        /*0302*/ 	.byte	0x24
	.zero		1


	//   ....[31]....
        /*0304*/ 	.word	0x00002830
        /*0308*/ 	.word	0x000000ff
        /*030c*/ 	.word	0x00000000
        /*0310*/ 	.short	0x0101
        /*0312*/ 	.byte	0x06
	.zero		1


	//   ....[32]....
        /*0314*/ 	.word	0x000029a0
        /*0318*/ 	.word	0x000000ff
        /*031c*/ 	.word	0x0000e000
        /*0320*/ 	.short	0x010a
        /*0322*/ 	.byte	0x06
	.zero		1


	//   ....[33]....
        /*0324*/ 	.word	0x00003bf0
        /*0328*/ 	.word	0x000000ff
        /*032c*/ 	.word	0x0000e000
        /*0330*/ 	.short	0x010a
        /*0332*/ 	.byte	0x06
	.zero		1


	//   ....[34]....
        /*0334*/ 	.word	0x00003e60
        /*0338*/ 	.word	0x000000ff
        /*033c*/ 	.word	0x0000e000
        /*0340*/ 	.short	0x010a
        /*0342*/ 	.byte	0x06
	.zero		1


	//   ....[35]....
        /*0344*/ 	.word	0x00004020
        /*0348*/ 	.word	0x000000ff
        /*034c*/ 	.word	0x00000000
        /*0350*/ 	.short	0x0101
        /*0352*/ 	.byte	0x06
	.zero		1


	//   ....[36]....
        /*0354*/ 	.word	0x000040d0
        /*0358*/ 	.word	0x000000ff
        /*035c*/ 	.word	0x00000000
        /*0360*/ 	.short	0x0101
        /*0362*/ 	.byte	0x06
	.zero		1


	//   ....[37]....
        /*0364*/ 	.word	0x00004280
        /*0368*/ 	.word	0x000000ff
        /*036c*/ 	.word	0x0000e000
        /*0370*/ 	.short	0x010a
        /*0372*/ 	.byte	0x06
	.zero		1


	//   ....[38]....
        /*0374*/ 	.word	0x00005a00
        /*0378*/ 	.word	0x000000ff
        /*037c*/ 	.word	0x0000e000
        /*0380*/ 	.short	0x010a
        /*0382*/ 	.byte	0x06
	.zero		1


	//   ....[39]....
        /*0384*/ 	.word	0x00005c30
        /*0388*/ 	.word	0x000000ff
        /*038c*/ 	.word	0x0000e000
        /*0390*/ 	.short	0x010a
        /*0392*/ 	.byte	0x06
	.zero		1


	//   ....[40]....
        /*0394*/ 	.word	0x00005df0
        /*0398*/ 	.word	0x000000ff
        /*039c*/ 	.word	0x00000000
        /*03a0*/ 	.short	0x0101
        /*03a2*/ 	.byte	0x06
	.zero		1


	//   ....[41]....
        /*03a4*/ 	.word	0x00005ea0
        /*03a8*/ 	.word	0x000000ff
        /*03ac*/ 	.word	0x00000000
        /*03b0*/ 	.short	0x0101
        /*03b2*/ 	.byte	0x06
	.zero		1


	//   ....[42]....
        /*03b4*/ 	.word	0x00006530
        /*03b8*/ 	.word	0x000000ff
        /*03bc*/ 	.word	0x00000008
        /*03c0*/ 	.short	0x010a
        /*03c2*/ 	.byte	0x17
	.zero		1


	//   ....[43]....
        /*03c4*/ 	.word	0x00007390
        /*03c8*/ 	.word	0x00000000
        /*03cc*/ 	.word	0x0000e090
        /*03d0*/ 	.short	0x0101
        /*03d2*/ 	.byte	0x24
	.zero		1


	//   ....[44]....
        /*03d4*/ 	.word	0x00007560
        /*03d8*/ 	.word	0x00000004
        /*03dc*/ 	.word	0x0000e060
        /*03e0*/ 	.short	0x010a
        /*03e2*/ 	.byte	0x3f
	.zero		1


	//   ....[45]....
        /*03e4*/ 	.word	0x000077b0
        /*03e8*/ 	.word	0x00000002
        /*03ec*/ 	.word	0x0000e028
        /*03f0*/ 	.short	0x010a
        /*03f2*/ 	.byte	0x3f
	.zero		1


	//   ....[46]....
        /*03f4*/ 	.word	0x000079f0
        /*03f8*/ 	.word	0x00000004
        /*03fc*/ 	.word	0x0000e060
        /*0400*/ 	.short	0x010a
        /*0402*/ 	.byte	0x3f
	.zero		1


	//   ....[47]....
        /*0404*/ 	.word	0x00007c60
        /*0408*/ 	.word	0x00000003
        /*040c*/ 	.word	0x0000e028
        /*0410*/ 	.short	0x010a
        /*0412*/ 	.byte	0x3f
	.zero		1


	//   ....[48]....
        /*0414*/ 	.word	0x00007f70
        /*0418*/ 	.word	0x00000007
        /*041c*/ 	.word	0x0000e028
        /*0420*/ 	.short	0x010a
        /*0422*/ 	.byte	0x3f
	.zero		1


	//   ....[49]....
        /*0424*/ 	.word	0x000081e0
        /*0428*/ 	.word	0x00000004
        /*042c*/ 	.word	0x0000e028
        /*0430*/ 	.short	0x010a
        /*0432*/ 	.byte	0x3f
	.zero		1


	//   ....[50]....
        /*0434*/ 	.word	0x00008440
        /*0438*/ 	.word	0x00000007
        /*043c*/ 	.word	0x0000e050
        /*0440*/ 	.short	0x010a
        /*0442*/ 	.byte	0x3f
	.zero		1


	//   ....[51]....
        /*0444*/ 	.word	0x000084a0
        /*0448*/ 	.word	0x00000002
        /*044c*/ 	.word	0x0000e000
        /*0450*/ 	.short	0x010a
        /*0452*/ 	.byte	0x3f
	.zero		1


	//   ....[52]....
        /*0454*/ 	.word	0x00008500
        /*0458*/ 	.word	0x00000007
        /*045c*/ 	.word	0xfffffff8
        /*0460*/ 	.short	0x010a
        /*0462*/ 	.byte	0x3f
	.zero		1


	//   ....[53]....
        /*0464*/ 	.word	0x00008560
        /*0468*/ 	.word	0x0000000a
        /*046c*/ 	.word	0x0000e008
        /*0470*/ 	.short	0x010a
        /*0472*/ 	.byte	0x3f
	.zero		1


	//   ....[54]....
        /*0474*/ 	.word	0x000085c0
        /*0478*/ 	.word	0x00000004
        /*047c*/ 	.word	0x0000e000
        /*0480*/ 	.short	0x010a
        /*0482*/ 	.byte	0x3f
	.zero		1


	//   ....[55]....
        /*0484*/ 	.word	0x00008620
        /*0488*/ 	.word	0x00000003
        /*048c*/ 	.word	0x0000e000
        /*0490*/ 	.short	0x010a
        /*0492*/ 	.byte	0x3f
	.zero		1


	//   ....[56]....
        /*0494*/ 	.word	0x00008680
        /*0498*/ 	.word	0x00000009
        /*049c*/ 	.word	0x0000e000
        /*04a0*/ 	.short	0x010a
        /*04a2*/ 	.byte	0x3f
	.zero		1


	//   ....[57]....
        /*04a4*/ 	.word	0x000086e0
        /*04a8*/ 	.word	0x0000000b
        /*04ac*/ 	.word	0x0000e000
        /*04b0*/ 	.short	0x010a
        /*04b2*/ 	.byte	0x3f
	.zero		1


	//   ....[58]....
        /*04b4*/ 	.word	0x00008740
        /*04b8*/ 	.word	0x00000003
        /*04bc*/ 	.word	0x00000008
        /*04c0*/ 	.short	0x010a
        /*04c2*/ 	.byte	0x3f
	.zero		1


	//   ....[59]....
        /*04c4*/ 	.word	0x00008790
        /*04c8*/ 	.word	0x00000004
        /*04cc*/ 	.word	0x0000e060
        /*04d0*/ 	.short	0x010a
        /*04d2*/ 	.byte	0x3f
	.zero		1


	//   ....[60]....
        /*04d4*/ 	.word	0x000087e0
        /*04d8*/ 	.word	0x00000002
        /*04dc*/ 	.word	0x0000e028
        /*04e0*/ 	.short	0x010a
        /*04e2*/ 	.byte	0x3f
	.zero		1


	//   ....[61]....
        /*04e4*/ 	.word	0x00008830
        /*04e8*/ 	.word	0x00000004
        /*04ec*/ 	.word	0x0000e060
        /*04f0*/ 	.short	0x010a
        /*04f2*/ 	.byte	0x3f
	.zero		1


	//   ....[62]....
        /*04f4*/ 	.word	0x00008880
        /*04f8*/ 	.word	0x00000003
        /*04fc*/ 	.word	0x0000e028
        /*0500*/ 	.short	0x010a
        /*0502*/ 	.byte	0x3f
	.zero		1


	//   ....[63]....
        /*0504*/ 	.word	0x000088d0
        /*0508*/ 	.word	0x00000007
        /*050c*/ 	.word	0x0000e028
        /*0510*/ 	.short	0x010a
        /*0512*/ 	.byte	0x3f
	.zero		1


	//   ....[64]....
        /*0514*/ 	.word	0x00008920
        /*0518*/ 	.word	0x00000004
        /*051c*/ 	.word	0x0000e028
        /*0520*/ 	.short	0x010a
        /*0522*/ 	.byte	0x3f
	.zero		1


	//----- nvinfo : EIATTR_NUM_MBARRIERS
	.align		4
.L_37:
        /*0524*/ 	.byte	0x03, 0x38
        /*0526*/ 	.short	0x001a


	//----- nvinfo : EIATTR_EXIT_INSTR_OFFSETS
	.align		4
        /*0528*/ 	.byte	0x04, 0x1c
        /*052a*/ 	.short	(.L_39 - .L_38)


	//   ....[0]....
.L_38:
        /*052c*/ 	.word	0x000009b0


	//   ....[1]....
        /*0530*/ 	.word	0x000073a0


	//   ....[2]....
        /*0534*/ 	.word	0x000073e0


	//   ....[3]....
        /*0538*/ 	.word	0x00007e70


	//   ....[4]....
        /*053c*/ 	.word	0x00008420


	//----- nvinfo : EIATTR_MAX_THREADS
	.align		4
.L_39:
        /*0540*/ 	.byte	0x04, 0x05
        /*0542*/ 	.short	(.L_41 - .L_40)
.L_40:
        /*0544*/ 	.word	0x00000180
        /*0548*/ 	.word	0x00000001
        /*054c*/ 	.word	0x00000001


	//----- nvinfo : EIATTR_CRS_STACK_SIZE
	.align		4
.L_41:
        /*0550*/ 	.byte	0x04, 0x1e
        /*0552*/ 	.short	(.L_43 - .L_42)
.L_42:
        /*0554*/ 	.word	0x00000000


	//----- nvinfo : EIATTR_CBANK_PARAM_SIZE
	.align		4
.L_43:
        /*0558*/ 	.byte	0x03, 0x19
        /*055a*/ 	.short	0x0870


	//----- nvinfo : EIATTR_PARAM_CBANK
	.align		4
        /*055c*/ 	.byte	0x04, 0x0a
        /*055e*/ 	.short	(.L_45 - .L_44)
	.align		4
.L_44:
        /*0560*/ 	.word	index@(.nv.constant0._ZN7cutlass13device_kernelINS_4fmha6kernel28FmhaKernelTmaWarpSpecializedINS1_10collective30FmhaMainloopTmaWarpSpecializedINS_6half_tEffN4cute5tupleIJNS7_1CILi128EEENS9_ILi64EEESB_EEENS8_IJiNS9_ILi1EEENS8_IJiiEEEEEESF_SF_NS4_12CausalFusionEJEEENS4_15FmhaFwdEpilogueIS6_fNS8_IJSB_SB_SB_EEEEENS2_23IndividualTileSchedulerEJEEEEEvNT_6ParamsE)
        /*0564*/ 	.short	0x0210
        /*0566*/ 	.short	0x0870


	//----- nvinfo : EIATTR_SW_WAR
	.align		4
.L_45:
        /*0568*/ 	.byte	0x04, 0x36
        /*056a*/ 	.short	(.L_47 - .L_46)
.L_46:
        /*056c*/ 	.word	0x00000008
.L_47:


//--------------------- .nv.callgraph             --------------------------
	.section	.nv.callgraph,"",@"SHT_CUDA_CALLGRAPH"
	.align	4
	.sectionentsize	8
	.align		4
        /*0000*/ 	.word	0x00000000
	.align		4
        /*0004*/ 	.word	0xffffffff
	.align		4
        /*0008*/ 	.word	index@(_ZN7cutlass13device_kernelINS_4fmha6kernel28FmhaKernelTmaWarpSpecializedINS1_10collective30FmhaMainloopTmaWarpSpecializedINS_6half_tEffN4cute5tupleIJNS7_1CILi128EEENS9_ILi64EEESB_EEENS8_IJiNS9_ILi1EEENS8_IJiiEEEEEESF_SF_NS4_12CausalFusionEJEEENS4_15FmhaFwdEpilogueIS6_fNS8_IJSB_SB_SB_EEEEENS2_23IndividualTileSchedulerEJEEEEEvNT_6ParamsE)
	.align		4
        /*000c*/ 	.word	index@(__assertfail)
	.align		4
        /*0010*/ 	.word	0x00000000
	.align		4
        /*0014*/ 	.word	0xfffffffe
	.align		4
        /*0018*/ 	.word	0x00000000
	.align		4
        /*001c*/ 	.word	0xfffffffd
	.align		4
        /*0020*/ 	.word	0x00000000
	.align		4
        /*0024*/ 	.word	0xfffffffc


//--------------------- .nv.constant4             --------------------------
	.section	.nv.constant4,"a",@progbits
	.align	8
	.align		8
.nv.constant4:
        /*0000*/ 	.dword	__assertfail
	.align		8
        /*0008*/ 	.dword	__unnamed_1
	.align		8
        /*0010*/ 	.dword	_ZN39_INTERNAL_e2ed4822_4_k_cu_0e14e1ee_28474cuda3std3__45__cpo5beginE
	.align		8
        /*0018*/ 	.dword	_ZN39_INTERNAL_e2ed4822_4_k_cu_0e14e1ee_28474cuda3std3__45__cpo3endE
	.align		8
        /*0020*/ 	.dword	_ZN39_INTERNAL_e2ed4822_4_k_cu_0e14e1ee_28474cuda3std3__45__cpo6cbeginE
	.align		8
        /*0028*/ 	.dword	_ZN39_INTERNAL_e2ed4822_4_k_cu_0e14e1ee_28474cuda3std3__45__cpo4cendE
	.align		8
        /*0030*/ 	.dword	_ZN39_INTERNAL_e2ed4822_4_k_cu_0e14e1ee_28474cuda3std3__441_GLOBAL__N__e2ed4822_4_k_cu_0e14e1ee_28476ignoreE
	.align		8
        /*0038*/ 	.dword	_ZN39_INTERNAL_e2ed4822_4_k_cu_0e14e1ee_28474cuda3std3__419piecewise_constructE
	.align		8
        /*0040*/ 	.dword	_ZN39_INTERNAL_e2ed4822_4_k_cu_0e14e1ee_28474cuda3std3__48in_placeE
	.align		8
        /*0048*/ 	.dword	_ZN39_INTERNAL_e2ed4822_4_k_cu_0e14e1ee_28474cuda3std6ranges3__45__cpo4swapE
	.align		8
        /*0050*/ 	.dword	_ZN39_INTERNAL_e2ed4822_4_k_cu_0e14e1ee_28474cuda3std6ranges3__45__cpo9iter_moveE
	.align		8
        /*0058*/ 	.dword	_ZN39_INTERNAL_e2ed4822_4_k_cu_0e14e1ee_28474cute7productE
	.align		8
        /*0060*/ 	.dword	_ZN39_INTERNAL_e2ed4822_4_k_cu_0e14e1ee_28474cute1_E
	.align		8
        /*0068*/ 	.dword	$str$24
	.align		8
        /*0070*/ 	.dword	$str$25


//--------------------- .text._ZN7cutlass13device_kernelINS_4fmha6kernel28FmhaKernelTmaWarpSpecializedINS1_10collective30FmhaMainloopTmaWarpSpecializedINS_6half_tEffN4cute5tupleIJNS7_1CILi128EEENS9_ILi64EEESB_EEENS8_IJiNS9_ILi1EEENS8_IJiiEEEEEESF_SF_NS4_12CausalFusionEJEEENS4_15FmhaFwdEpilogueIS6_fNS8_IJSB_SB_SB_EEEEENS2_23IndividualTileSchedulerEJEEEEEvNT_6ParamsE --------------------------
	.section	.text._ZN7cutlass13device_kernelINS_4fmha6kernel28FmhaKernelTmaWarpSpecializedINS1_10collective30FmhaMainloopTmaWarpSpecializedINS_6half_tEffN4cute5tupleIJNS7_1CILi128EEENS9_ILi64EEESB_EEENS8_IJiNS9_ILi1EEENS8_IJiiEEEEEESF_SF_NS4_12CausalFusionEJEEENS4_15FmhaFwdEpilogueIS6_fNS8_IJSB_SB_SB_EEEEENS2_23IndividualTileSchedulerEJEEEEEvNT_6ParamsE,"ax",@progbits
	.align	128
.text._ZN7cutlass13device_kernelINS_4fmha6kernel28FmhaKernelTmaWarpSpecializedINS1_10collective30FmhaMainloopTmaWarpSpecializedINS_6half_tEffN4cute5tupleIJNS7_1CILi128EEENS9_ILi64EEESB_EEENS8_IJiNS9_ILi1EEENS8_IJiiEEEEEESF_SF_NS4_12CausalFusionEJEEENS4_15FmhaFwdEpilogueIS6_fNS8_IJSB_SB_SB_EEEEENS2_23IndividualTileSchedulerEJEEEEEvNT_6ParamsE:
        .type           _ZN7cutlass13device_kernelINS_4fmha6kernel28FmhaKernelTmaWarpSpecializedINS1_10collective30FmhaMainloopTmaWarpSpecializedINS_6half_tEffN4cute5tupleIJNS7_1CILi128EEENS9_ILi64EEESB_EEENS8_IJiNS9_ILi1EEENS8_IJiiEEEEEESF_SF_NS4_12CausalFusionEJEEENS4_15FmhaFwdEpilogueIS6_fNS8_IJSB_SB_SB_EEEEENS2_23IndividualTileSchedulerEJEEEEEvNT_6ParamsE,@function
        .size           _ZN7cutlass13device_kernelINS_4fmha6kernel28FmhaKernelTmaWarpSpecializedINS1_10collective30FmhaMainloopTmaWarpSpecializedINS_6half_tEffN4cute5tupleIJNS7_1CILi128EEENS9_ILi64EEESB_EEENS8_IJiNS9_ILi1EEENS8_IJiiEEEEEESF_SF_NS4_12CausalFusionEJEEENS4_15FmhaFwdEpilogueIS6_fNS8_IJSB_SB_SB_EEEEENS2_23IndividualTileSchedulerEJEEEEEvNT_6ParamsE,(.L_x_119 - _ZN7cutlass13device_kernelINS_4fmha6kernel28FmhaKernelTmaWarpSpecializedINS1_10collective30FmhaMainloopTmaWarpSpecializedINS_6half_tEffN4cute5tupleIJNS7_1CILi128EEENS9_ILi64EEESB_EEENS8_IJiNS9_ILi1EEENS8_IJiiEEEEEESF_SF_NS4_12CausalFusionEJEEENS4_15FmhaFwdEpilogueIS6_fNS8_IJSB_SB_SB_EEEEENS2_23IndividualTileSchedulerEJEEEEEvNT_6ParamsE)
        .other          _ZN7cutlass13device_kernelINS_4fmha6kernel28FmhaKernelTmaWarpSpecializedINS1_10collective30FmhaMainloopTmaWarpSpecializedINS_6half_tEffN4cute5tupleIJNS7_1CILi128EEENS9_ILi64EEESB_EEENS8_IJiNS9_ILi1EEENS8_IJiiEEEEEESF_SF_NS4_12CausalFusionEJEEENS4_15FmhaFwdEpilogueIS6_fNS8_IJSB_SB_SB_EEEEENS2_23IndividualTileSchedulerEJEEEEEvNT_6ParamsE,@"STO_CUDA_ENTRY STV_DEFAULT"
_ZN7cutlass13device_kernelINS_4fmha6kernel28FmhaKernelTmaWarpSpecializedINS1_10collective30FmhaMainloopTmaWarpSpecializedINS_6half_tEffN4cute5tupleIJNS7_1CILi128EEENS9_ILi64EEESB_EEENS8_IJiNS9_ILi1EEENS8_IJiiEEEEEESF_SF_NS4_12CausalFusionEJEEENS4_15FmhaFwdEpilogueIS6_fNS8_IJSB_SB_SB_EEEEENS2_23IndividualTileSchedulerEJEEEEEvNT_6ParamsE:
[----:B------:R-:W1:Y:S01]  /*0000*/  LDC R1, c[0x0][0x28] ;  /* 0x00000a00ff017b82 */ /* 0x000e620000000800 */
[----:B------:R-:W2:Y:S01]  /*0010*/  S2R R0, SR_TID.X ;  /* 0x0000000000007919 */ /* 0x000ea20000002100 */
[----:B------:R-:W-:Y:S01]  /*0020*/  ELECT P1, URZ, PT ;  /* 0x00000000003f782f */ /* 0x000fe20003820000 */
[----:B------:R-:W-:Y:S01]  /*0030*/  BSSY B0, `(.L_x_0) ;  /* 0x0000017000007945 */ /* 0x000fe20003800000 */
[----:B--2---:R-:W-:-:S05]  /*0040*/  SHF.R.U32.HI R2, RZ, 0x5, R0 ;  /* 0x00000005ff027819 */ /* 0x004fca0000011600 */
[----:B------:R-:W2:Y:S02]  /*0050*/  SHFL.IDX PT, R3, R2, RZ, 0x1f ;  /* 0x00001fff02037589 */ /* 0x000ea400000e0000 */
[----:B--2---:R-:W-:Y:S02]  /*0060*/  R2UR UR4, R3 ;  /* 0x00000000030472ca */ /* 0x004fe400000e0000 */
[----:B------:R-:W-:-:S06]  /*0070*/  SHF.R.U32.HI R3, RZ, 0x7, R0 ;  /* 0x00000007ff037819 */ /* 0x000fcc0000011600 */
[----:B------:R-:W2:Y:S05]  /*0080*/  SHFL.IDX PT, R3, R3, RZ, 0x1f ;  /* 0x00001fff03037589 */ /* 0x000eaa00000e0000 */
[----:B------:R-:W-:Y:S02]  /*0090*/  USHF.R.S32.HI UR5, URZ, 0x1f, UR4 ;  /* 0x0000001f3f057899 */ /* 0x000fe40008011404 */
[----:B------:R-:W-:Y:S02]  /*00a0*/  ISETP.NE.OR P0, PT, RZ, UR4, !P1 ;  /* 0x00000004ff007c0c */ /* 0x000fe4000cf05670 */
[----:B------:R-:W-:-:S04]  /*00b0*/  ULEA.HI UR5, UR5, UR4, URZ, 0x2 ;  /* 0x0000000405057291 */ /* 0x000fc8000f8f103f */
[----:B------:R-:W-:-:S04]  /*00c0*/  ULOP3.LUT UR5, UR5, 0xfffffffc, URZ, 0xc0, !UPT ;  /* 0xfffffffc05057892 */ /* 0x000fc8000f8ec03f */
[----:B------:R-:W-:-:S03]  /*00d0*/  UIADD3 UR10, UR4, -UR5, URZ ;  /* 0x80000005040a7290 */ /* 0x000fc6000fffe03f */
[----:B-1----:R-:W-:Y:S09]  /*00e0*/  @P0 BRA `(.L_x_1) ;  /* 0x00000000002c0947 */ /* 0x002ff20003800000 */
[----:B------:R-:W-:Y:S02]  /*00f0*/  ULDC.64 UR4, c[0x0][0x198] ;  /* 0x0000660000047ab9 */ /* 0x000fe40000000a00 */
[----:B------:R-:W-:Y:S02]  /*0100*/  UIADD3 UR6, UP0, UR4, 0xf0, URZ ;  /* 0x000000f004067890 */ /* 0x000fe4000ff1e03f */
[----:B------:R-:W-:Y:S02]  /*0110*/  UIADD3 UR8, UP1, UR4, 0x1f0, URZ ;  /* 0x000001f004087890 */ /* 0x000fe4000ff3e03f */
[----:B------:R-:W-:Y:S02]  /*0120*/  UIADD3 UR4, UP2, UR4, 0x2f0, URZ ;  /* 0x000002f004047890 */ /* 0x000fe4000ff5e03f */
[----:B------:R-:W-:Y:S02]  /*0130*/  UIADD3.X UR7, URZ, UR5, URZ, UP0, !UPT ;  /* 0x000000053f077290 */ /* 0x000fe400087fe43f */
[----:B------:R-:W-:-:S02]  /*0140*/  UIADD3.X UR9, URZ, UR5, URZ, UP1, !UPT ;  /* 0x000000053f097290 */ /* 0x000fc40008ffe43f */
[----:B------:R-:W-:-:S05]  /*0150*/  UIADD3.X UR5, URZ, UR5, URZ, UP2, !UPT ;  /* 0x000000053f057290 */ /* 0x000fca00097fe43f */
[----:B------:R1:W-:Y:S02]  /*0160*/  UTMACCTL.PF [UR6] ;  /* 0x00000000060079b9 */ /* 0x0003e40008040000 */
[----:B------:R1:W-:Y:S02]  /*0170*/  UTMACCTL.PF [UR8] ;  /* 0x00000000080079b9 */ /* 0x0003e40008040000 */
[----:B------:R1:W-:Y:S02]  /*0180*/  UTMACCTL.PF [UR4] ;  /* 0x00000000040079b9 */ /* 0x0003e40008040000 */
[----:B-1----:R-:W-:Y:S01]  /*0190*/  NOP ;  /* 0x0000000000007918 */ /* 0x002fe20000000000 */
.L_x_1:
[----:B------:R-:W-:Y:S05]  /*01a0*/  BSYNC B0 ;  /* 0x0000000000007941 */ /* 0x000fea0003800000 */
.L_x_0:
[----:B------:R-:W1:Y:S01]  /*01b0*/  SHFL.IDX PT, R4, R2, RZ, 0x1f ;  /* 0x00001fff02047589 */ /* 0x000e6200000e0000 */
[----:B--2---:R-:W-:Y:S01]  /*01c0*/  R2UR UR38, R3 ;  /* 0x00000000032672ca */ /* 0x004fe200000e0000 */
[----:B------:R-:W-:-:S12]  /*01d0*/  UISETP.NE.AND UP0, UPT, UR10, 0x1, UPT ;  /* 0x000000010a00788c */ /* 0x000fd8000bf05270 */
[----:B------:R-:W-:Y:S02]  /*01e0*/  UIADD3 UR7, UR38, -0x1, URZ ;  /* 0xffffffff26077890 */ /* 0x000fe4000fffe03f */
[----:B------:R-:W-:Y:S02]  /*01f0*/  UISETP.EQ.AND UP2, UPT, UR38, URZ, !UP0 ;  /* 0x0000003f2600728c */ /* 0x000fe4000c742270 */
[----:B------:R-:W-:Y:S02]  /*0200*/  UISETP.GE.U32.AND UP1, UPT, UR7, 0x4, UPT ;  /* 0x000000040700788c */ /* 0x000fe4000bf26070 */
[----:B------:R-:W-:Y:S01]  /*0210*/  USEL UR6, URZ, 0x1, !UP2 ;  /* 0x000000013f067887 */ /* 0x000fe2000d000000 */
[----:B-1----:R-:W-:-:S03]  /*0220*/  ISETP.NE.AND P0, PT, R4, RZ, PT ;  /* 0x000000ff0400720c */ /* 0x002fc60003f05270 */
[----:B------:R-:W-:-:S10]  /*0230*/  USEL UR6, UR6, 0x2, UP1 ;  /* 0x0000000206067887 */ /* 0x000fd40008800000 */
[----:B------:R-:W-:Y:S05]  /*0240*/  @P0 BRA `(.L_x_2) ;  /* 0x0000000000480947 */ /* 0x000fea0003800000 */
[----:B------:R-:W1:Y:S01]  /*0250*/  S2UR UR11, SR_CgaCtaId ;  /* 0x00000000000b79c3 */ /* 0x000e620000008800 */
[----:B------:R-:W-:Y:S01]  /*0260*/  UMOV UR4, 0x400 ;  /* 0x0000040000047882 */ /* 0x000fe20000000000 */
[----:B------:R-:W-:Y:S01]  /*0270*/  UMOV UR5, 0x1 ;  /* 0x0000000100057882 */ /* 0x000fe20000000000 */
[----:B------:R-:W-:Y:S01]  /*0280*/  UMOV UR8, 0x80 ;  /* 0x0000008000087882 */ /* 0x000fe20000000000 */
[----:B------:R-:W-:Y:S01]  /*0290*/  ELECT P0, URZ, PT ;  /* 0x00000000003f782f */ /* 0x000fe20003800000 */
[----:B------:R-:W-:-:S04]  /*02a0*/  UIADD3 UR8, -UR8, 0x100000, URZ ;  /* 0x0010000008087890 */ /* 0x000fc8000fffe13f */
[----:B------:R-:W-:Y:S02]  /*02b0*/  USHF.L.U32 UR9, UR8, 0xb, URZ ;  /* 0x0000000b08097899 */ /* 0x000fe4000800063f */
[----:B------:R-:W-:Y:S02]  /*02c0*/  USHF.L.U32 UR8, UR8, 0x1, URZ ;  /* 0x0000000108087899 */ /* 0x000fe4000800063f */
[----:B-1----:R-:W-:Y:S02]  /*02d0*/  ULEA UR11, UR11, UR4, 0x18 ;  /* 0x000000040b0b7291 */ /* 0x002fe4000f8ec03f */
[----:B------:R-:W-:-:S04]  /*02e0*/  UIADD3 UR4, -UR5, 0x100000, URZ ;  /* 0x0010000005047890 */ /* 0x000fc8000fffe13f */
[----:B------:R-:W-:Y:S02]  /*02f0*/  USHF.L.U32 UR5, UR4, 0xb, URZ ;  /* 0x0000000b04057899 */ /* 0x000fe4000800063f */
[----:B------:R-:W-:Y:S01]  /*0300*/  USHF.L.U32 UR4, UR4, 0x1, URZ ;  /* 0x0000000104047899 */ /* 0x000fe2000800063f */
[----:B------:R-:W1:Y:S11]  /*0310*/  FENCE.VIEW.ASYNC.S ;  /* 0x00000000000073c6 */ /* 0x000e760000000000 */
[----:B-1----:R1:W2:Y:S01]  /*0320*/  SYNCS.EXCH.64 URZ, [UR11+0xe050], UR4 ;  /* 0x00e050040b3f75b2 */ /* 0x0022a20008000100 */
[----:B------:R1:W3:Y:S01]  /*0330*/  SYNCS.EXCH.64 URZ, [UR11+0xe060], UR8 ;  /* 0x00e060080b3f75b2 */ /* 0x0002e20008000100 */
[----:B------:R1:W4:Y:S01]  /*0340*/  SYNCS.EXCH.64 URZ, [UR11+0xe058], UR4 ;  /* 0x00e058040b3f75b2 */ /* 0x0003220008000100 */
[----:B------:R1:W1:Y:S01]  /*0350*/  SYNCS.EXCH.64 URZ, [UR11+0xe068], UR8 ;  /* 0x00e068080b3f75b2 */ /* 0x0002620008000100 */
[----:B------:R-:W-:Y:S01]  /*0360*/  NOP ;  /* 0x0000000000007918 */ /* 0x000fe20000000000 */
.L_x_2:
[----:B------:R-:W5:Y:S01]  /*0370*/  SHFL.IDX PT, R3, R2, RZ, 0x1f ;  /* 0x00001fff02037589 */ /* 0x000f6200000e0000 */
[----:B------:R-:W-:Y:S01]  /*0380*/  NOP ;  /* 0x0000000000007918 */ /* 0x000fe20000000000 */
[----:B-----5:R-:W-:-:S13]  /*0390*/  ISETP.NE.AND P0, PT, R3, RZ, PT ;  /* 0x000000ff0300720c */ /* 0x020fda0003f05270 */
[----:B------:R-:W-:Y:S05]  /*03a0*/  @P0 BRA `(.L_x_3) ;  /* 0x0000000000600947 */ /* 0x000fea0003800000 */
[----:B-1----:R-:W1:Y:S01]  /*03b0*/  S2UR UR5, SR_CgaCtaId ;  /* 0x00000000000579c3 */ /* 0x002e620000008800 */
[----:B------:R-:W-:Y:S01]  /*03c0*/  UMOV UR4, 0x400 ;  /* 0x0000040000047882 */ /* 0x000fe20000000000 */
[----:B------:R-:W-:Y:S01]  /*03d0*/  UMOV UR8, 0x1 ;  /* 0x0000000100087882 */ /* 0x000fe20000000000 */
[----:B------:R-:W-:Y:S01]  /*03e0*/  UMOV UR12, 0x100 ;  /* 0x00000100000c7882 */ /* 0x000fe20000000000 */
[----:B------:R-:W-:-:S04]  /*03f0*/  UIADD3 UR8, -UR8, 0x100000, URZ ;  /* 0x0010000008087890 */ /* 0x000fc8000fffe13f */
[----:B------:R-:W-:Y:S02]  /*0400*/  USHF.L.U32 UR9, UR8, 0xb, URZ ;  /* 0x0000000b08097899 */ /* 0x000fe4000800063f */
[----:B------:R-:W-:Y:S01]  /*0410*/  USHF.L.U32 UR8, UR8, 0x1, URZ ;  /* 0x0000000108087899 */ /* 0x000fe2000800063f */
[----:B------:R-:W-:Y:S01]  /*0420*/  ELECT P0, URZ, PT ;  /* 0x00000000003f782f */ /* 0x000fe20003800000 */
[----:B-1----:R-:W-:Y:S02]  /*0430*/  ULEA UR11, UR5, UR4, 0x18 ;  /* 0x00000004050b7291 */ /* 0x002fe4000f8ec03f */
[----:B------:R-:W-:-:S04]  /*0440*/  UIADD3 UR4, -UR12, 0x100000, URZ ;  /* 0x001000000c047890 */ /* 0x000fc8000fffe13f */
[----:B------:R-:W-:Y:S02]  /*0450*/  USHF.L.U32 UR5, UR4, 0xb, URZ ;  /* 0x0000000b04057899 */ /* 0x000fe4000800063f */
[----:B------:R-:W-:Y:S01]  /*0460*/  USHF.L.U32 UR4, UR4, 0x1, URZ ;  /* 0x0000000104047899 */ /* 0x000fe2000800063f */
[----:B------:R-:W1:Y:S03]  /*0470*/  FENCE.VIEW.ASYNC.S ;  /* 0x00000000000073c6 */ /* 0x000e660000000000 */
[----:B-1----:R1:W1:Y:S08]  /*0480*/  SYNCS.EXCH.64 URZ, [UR11+0xe000], UR8 ;  /* 0x00e000080b3f75b2 */ /* 0x0022700008000100 */
[----:B------:R1:W1:Y:S01]  /*0490*/  SYNCS.EXCH.64 URZ, [UR11+0xe028], UR4 ;  /* 0x00e028040b3f75b2 */ /* 0x0002620008000100 */
        /* <DEDUP_REMOVED lines=8> */
[----:B------:R-:W-:Y:S01]  /*0520*/  NOP ;  /* 0x0000000000007918 */ /* 0x000fe20000000000 */
.L_x_3:
        /* <DEDUP_REMOVED lines=21> */
[----:B------:R-:W-:Y:S01]  /*0680*/  NOP ;  /* 0x0000000000007918 */ /* 0x000fe20000000000 */
.L_x_4:
[----:B------:R-:W5:Y:S01]  /*0690*/  SHFL.IDX PT, R3, R2, RZ, 0x1f ;  /* 0x00001fff02037589 */ /* 0x000f6200000e0000 */
[----:B------:R-:W-:Y:S01]  /*06a0*/  ELECT P0, URZ, PT ;  /* 0x00000000003f782f */ /* 0x000fe20003800000 */
[----:B------:R-:W-:Y:S01]  /*06b0*/  NOP ;  /* 0x0000000000007918 */ /* 0x000fe20000000000 */
[----:B-1----:R-:W-:Y:S02]  /*06c0*/  UMOV UR4, 0x80 ;  /* 0x0000008000047882 */ /* 0x002fe40000000000 */
[C---:B-----5:R-:W-:Y:S02]  /*06d0*/  ISETP.NE.OR P0, PT, R3.reuse, RZ, !P0 ;  /* 0x000000ff0300720c */ /* 0x060fe40004705670 */
[----:B------:R-:W-:-:S11]  /*06e0*/  ISETP.NE.AND P2, PT, R3, RZ, PT ;  /* 0x000000ff0300720c */ /* 0x000fd60003f45270 */
[----:B------:R-:W-:Y:S01]  /*06f0*/  VOTEU.ALL UP2, P0 ;  /* 0x00000000003f7886 */ /* 0x000fe20000040000 */
[----:B------:R-:W-:Y:S01]  /*0700*/  VOTEU.ALL UP3, P0 ;  /* 0x00000000003f7886 */ /* 0x000fe20000060000 */
[----:B------:R-:W-:Y:S01]  /*0710*/  VOTEU.ALL UP4, P0 ;  /* 0x00000000003f7886 */ /* 0x000fe20000080000 */
[----:B------:R-:W-:Y:S02]  /*0720*/  VOTEU.ALL UP5, P0 ;  /* 0x00000000003f7886 */ /* 0x000fe400000a0000 */
[----:B------:R-:W1:Y:S01]  /*0730*/  @!UP2 S2UR UR9, SR_CgaCtaId ;  /* 0x000000000009a9c3 */ /* 0x000e620000008800 */
[----:B------:R-:W-:Y:S01]  /*0740*/  @!UP2 UMOV UR8, 0x400 ;  /* 0x000004000008a882 */ /* 0x000fe20000000000 */
[----:B------:R-:W-:-:S04]  /*0750*/  @!UP2 UIADD3 UR4, -UR4, 0x100000, URZ ;  /* 0x001000000404a890 */ /* 0x000fc8000fffe13f */
[----:B------:R-:W-:Y:S02]  /*0760*/  @!UP2 USHF.L.U32 UR5, UR4, 0xb, URZ ;  /* 0x0000000b0405a899 */ /* 0x000fe4000800063f */
[----:B------:R-:W-:Y:S02]  /*0770*/  @!UP2 USHF.L.U32 UR4, UR4, 0x1, URZ ;  /* 0x000000010404a899 */ /* 0x000fe4000800063f */
[----:B-1----:R-:W-:Y:S01]  /*0780*/  @!UP2 ULEA UR8, UR9, UR8, 0x18 ;  /* 0x000000080908a291 */ /* 0x002fe2000f8ec03f */
[----:B------:R-:W-:Y:S01]  /*0790*/  VOTEU.ALL UP2, P0 ;  /* 0x00000000003f7886 */ /* 0x000fe20000040000 */
[----:B------:R-:W1:Y:S10]  /*07a0*/  FENCE.VIEW.ASYNC.S ;  /* 0x00000000000073c6 */ /* 0x000e740000000000 */
[----:B-1----:R1:W1:Y:S01]  /*07b0*/  @!UP2 SYNCS.EXCH.64 URZ, [UR8+0xe090], UR4 ;  /* 0x00e09004083fa5b2 */ /* 0x0022620008000100 */
[----:B------:R1:W1:Y:S01]  /*07c0*/  @!UP3 SYNCS.EXCH.64 URZ, [UR8+0xe098], UR4 ;  /* 0x00e09804083fb5b2 */ /* 0x0002620008000100 */
[----:B------:R1:W1:Y:S01]  /*07d0*/  @!UP4 SYNCS.EXCH.64 URZ, [UR8+0xe0a0], UR4 ;  /* 0x00e0a004083fc5b2 */ /* 0x0002620008000100 */
[----:B------:R1:W1:Y:S01]  /*07e0*/  @!UP5 SYNCS.EXCH.64 URZ, [UR8+0xe0a8], UR4 ;  /* 0x00e0a804083fd5b2 */ /* 0x0002620008000100 */
[----:B------:R-:W-:Y:S01]  /*07f0*/  NOP ;  /* 0x0000000000007918 */ /* 0x000fe20000000000 */
[----:B------:R-:W-:Y:S05]  /*0800*/  @P2 BRA `(.L_x_5) ;  /* 0x0000000000482947 */ /* 0x000fea0003800000 */
[----:B-1----:R-:W1:Y:S01]  /*0810*/  S2UR UR5, SR_CgaCtaId ;  /* 0x00000000000579c3 */ /* 0x002e620000008800 */
[----:B------:R-:W-:Y:S01]  /*0820*/  UMOV UR4, 0x400 ;  /* 0x0000040000047882 */ /* 0x000fe20000000000 */
[----:B------:R-:W-:Y:S01]  /*0830*/  UMOV UR8, 0x20 ;  /* 0x0000002000087882 */ /* 0x000fe20000000000 */
[----:B------:R-:W-:Y:S01]  /*0840*/  UMOV UR9, 0x80 ;  /* 0x0000008000097882 */ /* 0x000fe20000000000 */
[----:B------:R-:W-:Y:S01]  /*0850*/  ELECT P0, URZ, PT ;  /* 0x00000000003f782f */ /* 0x000fe20003800000 */
[----:B-1----:R-:W-:Y:S02]  /*0860*/  ULEA UR11, UR5, UR4, 0x18 ;  /* 0x00000004050b7291 */ /* 0x002fe4000f8ec03f */
[----:B------:R-:W-:-:S04]  /*0870*/  UIADD3 UR4, -UR8, 0x100000, URZ ;  /* 0x0010000008047890 */ /* 0x000fc8000fffe13f */
[----:B------:R-:W-:Y:S02]  /*0880*/  USHF.L.U32 UR5, UR4, 0xb, URZ ;  /* 0x0000000b04057899 */ /* 0x000fe4000800063f */
[----:B------:R-:W-:Y:S02]  /*0890*/  USHF.L.U32 UR4, UR4, 0x1, URZ ;  /* 0x0000000104047899 */ /* 0x000fe4000800063f */
        /* <DEDUP_REMOVED lines=9> */
.L_x_5:
[----:B------:R-:W-:Y:S01]  /*0930*/  ISETP.NE.AND P0, PT, RZ, UR38, PT ;  /* 0x00000026ff007c0c */ /* 0x000fe2000bf05270 */
[----:B------:R-:W-:Y:S01]  /*0940*/  IMAD.U32 R2, RZ, RZ, UR10 ;  /* 0x0000000aff027e24 */ /* 0x000fe2000f8e00ff */
[----:B------:R-:W-:Y:S01]  /*0950*/  NOP ;  /* 0x0000000000007918 */ /* 0x000fe20000000000 */
[----:B-1234-:R-:W-:Y:S03]  /*0960*/  BAR.SYNC.DEFER_BLOCKING 0x0 ;  /* 0x0000000000007b1d */ /* 0x01efe60000010000 */
[----:B------:R-:W-:-:S07]  /*0970*/  ISETP.EQ.AND P2, PT, R2, 0x1, P1 ;  /* 0x000000010200780c */ /* 0x000fce0000f42270 */
[----:B------:R-:W-:Y:S06]  /*0980*/  @!P0 BRA `(.L_x_6) ;  /* 0x0000006800888947 */ /* 0x000fec0003800000 */
[----:B------:R-:W-:-:S06]  /*0990*/  UISETP.GT.U32.AND UP2, UPT, UR7, 0x3, UPT ;  /* 0x000000030700788c */ /* 0x000fcc000bf44070 */
[----:B------:R-:W-:-:S13]  /*09a0*/  PLOP3.LUT P0, PT, PT, PT, UP2, 0x80, 0x0 ;  /* 0x000000000000781c */ /* 0x000fda0003f0f028 */
[----:B------:R-:W-:Y:S05]  /*09b0*/  @P0 EXIT ;  /* 0x000000000000094d */ /* 0x000fea0003800000 */
.L_x_7:
[----:B------:R-:W-:-:S08]  /*09c0*/  NOP ;  /* 0x0000000000007918 */ /* 0x000fd00000000000 */
[----:B------:R-:W1:Y:S02]  /*09d0*/  USETMAXREG.TRY_ALLOC.CTAPOOL UP2, 0xf0 ;  /* 0x000000f0000079c8 */ /* 0x000e640008040600 */
[----:B-1----:R-:W-:-:S13]  /*09e0*/  PLOP3.LUT P0, PT, PT, PT, UP2, 0x80, 0x0 ;  /* 0x000000000000781c */ /* 0x002fda0003f0f028 */
[----:B------:R-:W-:Y:S05]  /*09f0*/  @!P0 BRA `(.L_x_7) ;  /* 0xfffffffc00f08947 */ /* 0x000fea000383ffff */
[----:B------:R-:W-:Y:S01]  /*0a00*/  UISETP.NE.AND UP2, UPT, UR38, 0x1, UPT ;  /* 0x000000012600788c */ /* 0x000fe2000bf45270 */
[----:B------:R-:W1:Y:S01]  /*0a10*/  S2UR UR8, SR_CTAID.X ;  /* 0x00000000000879c3 */ /* 0x000e620000002500 */
[----:B------:R-:W-:Y:S01]  /*0a20*/  UMOV UR4, URZ ;  /* 0x0000003f00047c82 */ /* 0x000fe20008000000 */
[----:B------:R-:W-:-:S03]  /*0a30*/  UMOV UR5, URZ ;  /* 0x0000003f00057c82 */ /* 0x000fc60008000000 */
[----:B------:R-:W-:-:S13]  /*0a40*/  PLOP3.LUT P0, PT, PT, PT, UP2, 0x80, 0x0 ;  /* 0x000000000000781c */ /* 0x000fda0003f0f028 */
[----:B------:R-:W-:Y:S05]  /*0a50*/  @!P0 BRA `(.L_x_8) ;  /* 0x00000000003c8947 */ /* 0x000fea0003800000 */
[----:B------:R-:W-:Y:S01]  /*0a60*/  UISETP.NE.AND UP2, UPT, UR38, 0x2, UPT ;  /* 0x000000022600788c */ /* 0x000fe2000bf45270 */
[----:B------:R-:W-:-:S05]  /*0a70*/  UMOV UR5, 0x1 ;  /* 0x0000000100057882 */ /* 0x000fca0000000000 */
[----:B------:R-:W-:-:S13]  /*0a80*/  PLOP3.LUT P1, PT, PT, PT, UP2, 0x80, 0x0 ;  /* 0x000000000000781c */ /* 0x000fda0003f2f028 */
[----:B------:R-:W-:Y:S05]  /*0a90*/  @!P1 BRA `(.L_x_8) ;  /* 0x00000000002c9947 */ /* 0x000fea0003800000 */
[----:B------:R-:W-:-:S06]  /*0aa0*/  UISETP.NE.AND UP2, UPT, UR38, 0x3, UPT ;  /* 0x000000032600788c */ /* 0x000fcc000bf45270 */
[----:B------:R-:W-:-:S13]  /*0ab0*/  PLOP3.LUT P1, PT, PT, PT, UP2, 0x80, 0x0 ;  /* 0x000000000000781c */ /* 0x000fda0003f2f028 */
[----:B------:R-:W-:Y:S05]  /*0ac0*/  @!P1 BRA `(.L_x_9) ;  /* 0x0000000000189947 */ /* 0x000fea0003800000 */
[----:B------:R-:W-:-:S11]  /*0ad0*/  UISETP.NE.AND UP2, UPT, UR38, 0x4, UPT ;  /* 0x000000042600788c */ /* 0x000fd6000bf45270 */
[----:B------:R-:W-:Y:S01]  /*0ae0*/  @!UP2 UMOV UR4, 0x1 ;  /* 0x000000010004a882 */ /* 0x000fe20000000000 */
[----:B------:R-:W-:Y:S01]  /*0af0*/  @!UP2 UMOV UR5, 0x1 ;  /* 0x000000010005a882 */ /* 0x000fe20000000000 */
[----:B------:R-:W-:Y:S01]  /*0b00*/  @UP2 UMOV UR4, URZ ;  /* 0x0000003f00042c82 */ /* 0x000fe20008000000 */
[----:B------:R-:W-:Y:S01]  /*0b10*/  @UP2 UMOV UR5, URZ ;  /* 0x0000003f00052c82 */ /* 0x000fe20008000000 */
[----:B------:R-:W-:Y:S05]  /*0b20*/  BRA `(.L_x_8) ;  /* 0x0000000000087947 */ /* 0x000fea0003800000 */
.L_x_9:
[----:B------:R-:W-:Y:S01]  /*0b30*/  UMOV UR4, 0x1 ;  /* 0x0000000100047882 */ /* 0x000fe20000000000 */
[----:B------:R-:W-:-:S05]  /*0b40*/  UMOV UR5, URZ ;  /* 0x0000003f00057c82 */ /* 0x000fca0008000000 */
.L_x_8:
[----:B------:R-:W-:Y:S05]  /*0b50*/  @!P0 BRA `(.L_x_10) ;  /* 0x0000000000408947 */ /* 0x000fea0003800000 */
[----:B------:R-:W-:-:S06]  /*0b60*/  UISETP.NE.AND UP2, UPT, UR38, 0x2, UPT ;  /* 0x000000022600788c */ /* 0x000fcc000bf45270 */
[----:B------:R-:W-:-:S13]  /*0b70*/  PLOP3.LUT P0, PT, PT, PT, UP2, 0x80, 0x0 ;  /* 0x000000000000781c */ /* 0x000fda0003f0f028 */
[----:B------:R-:W-:Y:S05]  /*0b80*/  @!P0 BRA `(.L_x_11) ;  /* 0x00000000002c8947 */ /* 0x000fea0003800000 */
[----:B------:R-:W-:-:S06]  /*0b90*/  UISETP.NE.AND UP2, UPT, UR38, 0x3, UPT ;  /* 0x000000032600788c */ /* 0x000fcc000bf45270 */
[----:B------:R-:W-:-:S13]  /*0ba0*/  PLOP3.LUT P0, PT, PT, PT, UP2, 0x80, 0x0 ;  /* 0x000000000000781c */ /* 0x000fda0003f0f028 */
[----:B------:R-:W-:Y:S05]  /*0bb0*/  @!P0 BRA `(.L_x_12) ;  /* 0x0000000000188947 */ /* 0x000fea0003800000 */
[----:B------:R-:W-:Y:S01]  /*0bc0*/  UISETP.NE.AND UP2, UPT, UR38, 0x4, UPT ;  /* 0x000000042600788c */ /* 0x000fe2000bf45270 */
[----:B-1----:R-:W-:-:S05]  /*0bd0*/  UMOV UR37, UR8 ;  /* 0x0000000800257c82 */ /* 0x002fca0008000000 */
[----:B------:R-:W-:-:S13]  /*0be0*/  PLOP3.LUT P0, PT, PT, PT, UP2, 0x80, 0x0 ;  /* 0x000000000000781c */ /* 0x000fda0003f0f028 */
[----:B------:R-:W-:Y:S05]  /*0bf0*/  @P0 BRA `(.L_x_13) ;  /* 0x00000000001c0947 */ /* 0x000fea0003800000 */
[----:B------:R-:W-:Y:S01]  /*0c00*/  ULEA UR37, UR8, 0x3, 0x1 ;  /* 0x0000000308257891 */ /* 0x000fe2000f8e083f */
[----:B------:R-:W-:Y:S11]  /*0c10*/  BRA `(.L_x_13) ;  /* 0x0000000000147947 */ /* 0x000ff60003800000 */
.L_x_12:
[----:B-1----:R-:W-:Y:S01]  /*0c20*/  ULEA UR37, UR8, 0x2, 0x1 ;  /* 0x0000000208257891 */ /* 0x002fe2000f8e083f */
[----:B------:R-:W-:Y:S11]  /*0c30*/  BRA `(.L_x_13) ;  /* 0x00000000000c7947 */ /* 0x000ff60003800000 */
.L_x_11:
[----:B-1----:R-:W-:Y:S01]  /*0c40*/  ULEA UR37, UR8, 0x1, 0x1 ;  /* 0x0000000108257891 */ /* 0x002fe2000f8e083f */
[----:B------:R-:W-:Y:S11]  /*0c50*/  BRA `(.L_x_13) ;  /* 0x0000000000047947 */ /* 0x000ff60003800000 */
.L_x_10:
[----:B-1----:R-:W-:-:S12]  /*0c60*/  USHF.L.U32 UR37, UR8, 0x1, URZ ;  /* 0x0000000108257899 */ /* 0x002fd8000800063f */
.L_x_13:
[----:B------:R-:W1:Y:S01]  /*0c70*/  LDC R2, c[0x0][0x28c] ;  /* 0x0000a300ff027b82 */ /* 0x000e620000000800 */
[----:B------:R-:W-:-:S04]  /*0c80*/  ULOP3.LUT UR6, UR6, 0x1, URZ, 0xfc, !UPT ;  /* 0x0000000106067892 */ /* 0x000fc8000f8efc3f */
[----:B------:R-:W-:Y:S02]  /*0c90*/  UISETP.NE.AND UP2, UPT, UR6, 0x3, UPT ;  /* 0x000000030600788c */ /* 0x000fe4000bf45270 */
[----:B------:R-:W-:-:S04]  /*0ca0*/  ULEA UR6, UR8, 0xbf, 0x7 ;  /* 0x000000bf08067891 */ /* 0x000fc8000f8e383f */
[----:B------:R-:W-:Y:S01]  /*0cb0*/  PLOP3.LUT P0, PT, PT, PT, UP2, 0x80, 0x0 ;  /* 0x000000000000781c */ /* 0x000fe20003f0f028 */
[----:B------:R-:W-:Y:S01]  /*0cc0*/  USHF.R.U32.HI UR6, URZ, 0x6, UR6 ;  /* 0x000000063f067899 */ /* 0x000fe20008011606 */
[----:B-1----:R-:W-:-:S05]  /*0cd0*/  VIADD R2, R2, 0x3f ;  /* 0x0000003f02027836 */ /* 0x002fca0000000000 */
[----:B------:R-:W-:-:S04]  /*0ce0*/  SHF.R.S32.HI R3, RZ, 0x1f, R2 ;  /* 0x0000001fff037819 */ /* 0x000fc80000011402 */
[----:B------:R-:W-:-:S04]  /*0cf0*/  LEA.HI R3, R3, R2, RZ, 0x6 ;  /* 0x0000000203037211 */ /* 0x000fc800078f30ff */
[----:B------:R-:W-:-:S04]  /*0d00*/  SHF.R.S32.HI R3, RZ, 0x6, R3 ;  /* 0x00000006ff037819 */ /* 0x000fc80000011403 */
[----:B------:R-:W-:Y:S01]  /*0d10*/  VIMNMX R3, R3, UR6, PT ;  /* 0x0000000603037c48 */ /* 0x000fe2000bfe0100 */
[----:B------:R-:W-:Y:S06]  /*0d20*/  @!P0 BRA `(.L_x_14) ;  /* 0x0000000000048947 */ /* 0x000fec0003800000 */
[----:B------:R-:W-:Y:S01]  /*0d30*/  BPT.TRAP 0x1 ;  /* 0x000000040000795c */ /* 0x000fe20000300000 */
.L_x_14:
[----:B------:R-:W1:Y:S01]  /*0d40*/  S2UR UR6, SR_CgaCtaId ;  /* 0x00000000000679c3 */ /* 0x000e620000008800 */
[----:B------:R-:W-:Y:S01]  /*0d50*/  UMOV UR36, 0x400 ;  /* 0x0000040000247882 */ /* 0x000fe20000000000 */
[----:B------:R-:W-:Y:S01]  /*0d60*/  MOV R6, UR4 ;  /* 0x0000000400067c02 */ /* 0x000fe20008000f00 */
[----:B------:R-:W-:Y:S01]  /*0d70*/  IMAD.U32 R9, RZ, RZ, UR37 ;  /* 0x00000025ff097e24 */ /* 0x000fe2000f8e00ff */
[----:B------:R-:W-:Y:S02]  /*0d80*/  SHF.R.S32.HI R5, RZ, 0x1f, R0 ;  /* 0x0000001fff057819 */ /* 0x000fe40000011400 */
[----:B------:R-:W-:Y:S02]  /*0d90*/  SHF.L.U32 R6, R6, 0x1f, RZ ;  /* 0x0000001f06067819 */ /* 0x000fe400000006ff */
[----:B------:R-:W-:-:S04]  /*0da0*/  LEA.HI R5, R5, R0, RZ, 0x7 ;  /* 0x0000000005057211 */ /* 0x000fc800078f38ff */
[----:B------:R-:W-:-:S05]  /*0db0*/  LOP3.LUT R5, R5, 0xffffff80, RZ, 0xc0, !PT ;  /* 0xffffff8005057812 */ /* 0x000fca00078ec0ff */
[----:B------:R-:W-:-:S05]  /*0dc0*/  IMAD.IADD R5, R0, 0x1, -R5 ;  /* 0x0000000100057824 */ /* 0x000fca00078e0a05 */
[----:B------:R-:W-:Y:S01]  /*0dd0*/  SHF.R.S32.HI R0, RZ, 0x1f, R5 ;  /* 0x0000001fff007819 */ /* 0x000fe20000011405 */
[----:B-1----:R-:W-:-:S03]  /*0de0*/  ULEA UR36, UR6, UR36, 0x18 ;  /* 0x0000002406247291 */ /* 0x002fc6000f8ec03f */
[CC--:B------:R-:W-:Y:S01]  /*0df0*/  LEA.HI R2, R0.reuse, R5.reuse, RZ, 0x2 ;  /* 0x0000000500027211 */ /* 0x0c0fe200078f10ff */
[----:B------:R-:W-:Y:S01]  /*0e00*/  ULEA UR6, UR5, UR36, 0x3 ;  /* 0x0000002405067291 */ /* 0x000fe2000f8e183f */
[----:B------:R-:W-:Y:S02]  /*0e10*/  LEA.HI R0, R0, R5, RZ, 0x5 ;  /* 0x0000000500007211 */ /* 0x000fe400078f28ff */
[--C-:B------:R-:W-:Y:S02]  /*0e20*/  SHF.R.S32.HI R4, RZ, 0x2, R2.reuse ;  /* 0x00000002ff047819 */ /* 0x100fe40000011402 */
[----:B------:R-:W-:Y:S02]  /*0e30*/  SHF.R.S32.HI R7, RZ, 0x1f, R2 ;  /* 0x0000001fff077819 */ /* 0x000fe40000011402 */
[----:B------:R-:W-:Y:S02]  /*0e40*/  SHF.R.S32.HI R0, RZ, 0x5, R0 ;  /* 0x00000005ff007819 */ /* 0x000fe40000011400 */
[----:B------:R-:W1:Y:S01]  /*0e50*/  SYNCS.PHASECHK.TRANS64.TRYWAIT P1, [UR6+0xe050], R6 ;  /* 0x00e05006ff0075a7 */ /* 0x000e620008020146 */
[----:B------:R-:W-:-:S02]  /*0e60*/  LEA.HI R7, R7, R4, RZ, 0x3 ;  /* 0x0000000407077211 */ /* 0x000fc400078f18ff */
[----:B------:R-:W-:Y:S02]  /*0e70*/  LOP3.LUT R2, R2, 0x7ffffffc, RZ, 0xc0, !PT ;  /* 0x7ffffffc02027812 */ /* 0x000fe400078ec0ff */
[----:B------:R-:W-:Y:S02]  /*0e80*/  LOP3.LUT R7, R7, 0xfffffff8, RZ, 0xc0, !PT ;  /* 0xfffffff807077812 */ /* 0x000fe400078ec0ff */
[----:B------:R-:W-:-:S03]  /*0e90*/  IADD3 R5, R5, -R2, RZ ;  /* 0x8000000205057210 */ /* 0x000fc60007ffe0ff */
[----:B------:R-:W-:-:S04]  /*0ea0*/  IMAD.IADD R7, R4, 0x1, -R7 ;  /* 0x0000000104077824 */ /* 0x000fc800078e0a07 */
[----:B------:R-:W-:Y:S01]  /*0eb0*/  IMAD R0, R0, 0x10, R7 ;  /* 0x0000001000007824 */ /* 0x000fe200078e0207 */
[----:B-1----:R-:W-:Y:S06]  /*0ec0*/  @!P1 BRA `(.L_x_15) ;  /* 0x0000007400589947 */ /* 0x002fec0003800000 */
.L_x_101:
[----:B------:R-:W-:Y:S01]  /*0ed0*/  SHF.L.U32 R5, R5, 0x1, RZ ;  /* 0x0000000105057819 */ /* 0x000fe200000006ff */
[----:B------:R-:W-:Y:S01]  /*0ee0*/  IMAD R0, R9, 0x40, R0 ;  /* 0x0000004009007824 */ /* 0x000fe200078e0200 */
[----:B------:R-:W-:Y:S06]  /*0ef0*/  @!P0 BRA `(.L_x_16) ;  /* 0x0000000000048947 */ /* 0x000fec0003800000 */
[----:B------:R-:W-:Y:S01]  /*0f00*/  BPT.TRAP 0x1 ;  /* 0x000000040000795c */ /* 0x000fe20000300000 */
.L_x_16:
[----:B------:R-:W-:Y:S01]  /*0f10*/  SHF.L.U32 R9, RZ, 0x1f, RZ ;  /* 0x0000001fff097819 */ /* 0x000fe200000006ff */
[----:B------:R-:W-:Y:S01]  /*0f20*/  UIADD3 UR21, UR36, 0xe090, URZ ;  /* 0x0000e09024157890 */ /* 0x000fe2000fffe03f */
[----:B------:R-:W-:Y:S02]  /*0f30*/  ISETP.NE.AND P2, PT, RZ, UR7, PT ;  /* 0x00000007ff007c0c */ /* 0x000fe4000bf45270 */
[----:B------:R-:W2:Y:S02]  /*0f40*/  SYNCS.PHASECHK.TRANS64.TRYWAIT P1, [UR36+0xe000], R9 ;  /* 0x00e00009ff0075a7 */ /* 0x000ea40008020164 */
[----:B--2---:R-:W-:Y:S09]  /*0f50*/  @!P1 BRA `(.L_x_17) ;  /* 0x00000074004c9947 */ /* 0x004ff20003800000 */
.L_x_102:
[----:B------:R-:W-:Y:S01]  /*0f60*/  ULEA UR23, UR38, UR21, 0x3 ;  /* 0x0000001526177291 */ /* 0x000fe2000f8e183f */
[----:B--2---:R-:W-:-:S04]  /*0f70*/  SEL R2, RZ, 0x1, P2 ;  /* 0x00000001ff027807 */ /* 0x004fc80001000000 */
[----:B------:R-:W-:-:S04]  /*0f80*/  SHF.L.U32 R2, R2, 0x1f, RZ ;  /* 0x0000001f02027819 */ /* 0x000fc800000006ff */
[----:B------:R-:W2:Y:S02]  /*0f90*/  SYNCS.PHASECHK.TRANS64.TRYWAIT P1, [UR23+-0x8], R2 ;  /* 0xfffff802ff0075a7 */ /* 0x000ea40008020157 */
[----:B--2---:R-:W-:Y:S05]  /*0fa0*/  @!P1 BRA `(.L_x_18) ;  /* 0x0000007400509947 */ /* 0x004fea0003800000 */
.L_x_103:
[----:B------:R-:W-:Y:S01]  /*0fb0*/  USHF.R.U32.HI UR4, URZ, 0x4, UR36 ;  /* 0x000000043f047899 */ /* 0x000fe20008011624 */
[----:B------:R-:W-:Y:S01]  /*0fc0*/  WARPGROUP.ARRIVE ;  /* 0x00000000000079c5 */ /* 0x000fe20000000000 */
[----:B------:R-:W-:Y:S01]  /*0fd0*/  UIADD3 UR6, UR36, 0x4000, URZ ;  /* 0x0000400024067890 */ /* 0x000fe2000fffe03f */
[C---:B------:R-:W-:Y:S01]  /*0fe0*/  IADD3 R11, R5.reuse, 0x9, RZ ;  /* 0x00000009050b7810 */ /* 0x040fe20007ffe0ff */
[----:B------:R-:W-:Y:S01]  /*0ff0*/  ULOP3.LUT UR4, UR4, 0x3fff, URZ, 0xc0, !UPT ;  /* 0x00003fff04047892 */ /* 0x000fe2000f8ec03f */
[C---:B-1----:R-:W-:Y:S01]  /*1000*/  VIADD R7, R5.reuse, 0x8 ;  /* 0x0000000805077836 */ /* 0x042fe20000000000 */
[----:B------:R-:W-:Y:S01]  /*1010*/  USHF.R.U32.HI UR6, URZ, 0x4, UR6 ;  /* 0x000000043f067899 */ /* 0x000fe20008011606 */
[C---:B------:R-:W-:Y:S01]  /*1020*/  ISETP.GE.AND P3, PT, R0.reuse, R11, PT ;  /* 0x0000000b0000720c */ /* 0x040fe20003f66270 */
[----:B------:R-:W-:Y:S01]  /*1030*/  ULOP3.LUT UR4, UR4, 0x10000, URZ, 0xfc, !UPT ;  /* 0x0001000004047892 */ /* 0x000fe2000f8efc3f */
[CC--:B------:R-:W-:Y:S01]  /*1040*/  ISETP.GT.AND P2, PT, R0.reuse, R5.reuse, PT ;  /* 0x000000050000720c */ /* 0x0c0fe20003f44270 */
[----:B------:R-:W-:Y:S01]  /*1050*/  ULOP3.LUT UR20, UR6, 0x3fff, URZ, 0xc0, !UPT ;  /* 0x00003fff06147892 */ /* 0x000fe2000f8ec03f */
[C---:B------:R-:W-:Y:S01]  /*1060*/  VIADD R11, R5.reuse, 0x19 ;  /* 0x00000019050b7836 */ /* 0x040fe20000000000 */
[----:B------:R-:W-:Y:S01]  /*1070*/  ULEA UR4, UR5, UR4, 0x9 ;  /* 0x0000000405047291 */ /* 0x000fe2000f8e483f */
[C---:B------:R-:W-:Y:S01]  /*1080*/  ISETP.GE.AND P4, PT, R0.reuse, R5, PT ;  /* 0x000000050000720c */ /* 0x040fe20003f86270 */
[----:B------:R-:W-:Y:S01]  /*1090*/  ULOP3.LUT UR22, UR20, 0x10000, URZ, 0xfc, !UPT ;  /* 0x0001000014167892 */ /* 0x000fe2000f8efc3f */
[C---:B------:R-:W-:Y:S01]  /*10a0*/  ISETP.GE.AND P6, PT, R0.reuse, R7, PT ;  /* 0x000000070000720c */ /* 0x040fe20003fc6270 */
[----:B------:R-:W-:Y:S01]  /*10b0*/  UMOV UR5, 0x40000040 ;  /* 0x4000004000057882 */ /* 0x000fe20000000000 */
[----:B------:R-:W-:Y:S01]  /*10c0*/  UMOV UR11, 0x40000040 ;  /* 0x40000040000b7882 */ /* 0x000fe20000000000 */
[----:B------:R-:W-:Y:S01]  /*10d0*/  UMOV UR9, UR5 ;  /* 0x0000000500097c82 */ /* 0x000fe20008000000 */
[----:B------:R-:W-:Y:S01]  /*10e0*/  UMOV UR8, UR4 ;  /* 0x0000000400087c82 */ /* 0x000fe20008000000 */
[----:B------:R-:W-:Y:S01]  /*10f0*/  UIADD3 UR12, UR4, 0x4, URZ ;  /* 0x00000004040c7890 */ /* 0x000fe2000fffe03f */
[C---:B------:R-:W-:Y:S01]  /*1100*/  IADD3 R7, R5.reuse, 0x18, RZ ;  /* 0x0000001805077810 */ /* 0x040fe20007ffe0ff */
[----:B------:R-:W-:Y:S01]  /*1110*/  UMOV UR10, UR22 ;  /* 0x00000016000a7c82 */ /* 0x000fe20008000000 */
[----:B------:R-:W-:Y:S01]  /*1120*/  UIADD3 UR14, UR22, 0x4, URZ ;  /* 0x00000004160e7890 */ /* 0x000fe2000fffe03f */
[----:B------:R-:W-:Y:S01]  /*1130*/  HGMMA.64x64x16.F32 R24, gdesc[UR8], RZ, !UPT, gsb0 ;  /* 0x00e00000081879f0 */ /* 0x000fe2000c0008ff */
[----:B------:R-:W-:Y:S01]  /*1140*/  UIADD3 UR8, UR4, 0x2, URZ ;  /* 0x0000000204087890 */ /* 0x000fe2000fffe03f */
[C---:B------:R-:W-:Y:S01]  /*1150*/  VIADD R13, R5.reuse, 0x10 ;  /* 0x00000010050d7836 */ /* 0x040fe20000000000 */
[----:B------:R-:W-:Y:S01]  /*1160*/  UIADD3 UR10, UR22, 0x2, URZ ;  /* 0x00000002160a7890 */ /* 0x000fe2000fffe03f */
[----:B------:R-:W-:Y:S01]  /*1170*/  VIADD R15, R5, 0x11 ;  /* 0x00000011050f7836 */ /* 0x000fe20000000000 */
[----:B------:R-:W-:Y:S01]  /*1180*/  UMOV UR9, 0x40000040 ;  /* 0x4000004000097882 */ /* 0x000fe20000000000 */
[----:B------:R-:W-:Y:S01]  /*1190*/  UMOV UR11, 0x40000040 ;  /* 0x40000040000b7882 */ /* 0x000fe20000000000 */
[----:B------:R-:W-:Y:S01]  /*11a0*/  UMOV UR13, 0x40000040 ;  /* 0x40000040000d7882 */ /* 0x000fe20000000000 */
[----:B------:R-:W-:Y:S01]  /*11b0*/  UMOV UR15, 0x40000040 ;  /* 0x40000040000f7882 */ /* 0x000fe20000000000 */
[----:B------:R-:W-:Y:S01]  /*11c0*/  UIADD3 UR16, UR4, 0x6, URZ ;  /* 0x0000000604107890 */ /* 0x000fe2000fffe03f */
[C---:B------:R-:W-:Y:S01]  /*11d0*/  ISETP.GE.AND P1, PT, R0.reuse, R13, PT ;  /* 0x0000000d0000720c */ /* 0x040fe20003f26270 */
[----:B------:R-:W-:Y:S01]  /*11e0*/  UIADD3 UR18, UR22, 0x6, URZ ;  /* 0x0000000616127890 */ /* 0x000fe2000fffe03f */
[----:B------:R-:W-:Y:S01]  /*11f0*/  ISETP.GE.AND P5, PT, R0, R15, PT ;  /* 0x0000000f0000720c */ /* 0x000fe20003fa6270 */
[----:B------:R-:W-:Y:S01]  /*1200*/  UMOV UR17, 0x40000040 ;  /* 0x4000004000117882 */ /* 0x000fe20000000000 */
[----:B------:R-:W-:Y:S01]  /*1210*/  UMOV UR19, 0x40000040 ;  /* 0x4000004000137882 */ /* 0x000fe20000000000 */
[----:B------:R-:W-:Y:S01]  /*1220*/  P2R R6, PR, RZ, 0x1 ;  /* 0x00000001ff067803 */ /* 0x000fe20000000000 */
[----:B------:R-:W-:Y:S01]  /*1230*/  ULDC UR6, c[0x0][0x604] ;  /* 0x0001810000067ab9 */ /* 0x000fe20000000800 */
[----:B------:R-:W-:-:S04]  /*1240*/  USHF.L.U32 UR7, UR7, 0x3, URZ ;  /* 0x0000000307077899 */ /* 0x000fc8000800063f */
[----:B------:R-:W-:Y:S01]  /*1250*/  ULOP3.LUT UR7, UR7, 0x8, URZ, 0xc, !UPT ;  /* 0x0000000807077892 */ /* 0x000fe2000f8e0c3f */
[----:B------:R-:W-:Y:S02]  /*1260*/  WARPGROUP.DEPBAR.LE gsb0, 0x0 ;  /* 0x00008000000079c5 */ /* 0x000fe40000010000 */
[----:B------:R-:W-:-:S06]  /*1270*/  WARPGROUP.ARRIVE ;  /* 0x00000000000079c5 */ /* 0x000fcc0000000000 */
[----:B------:R-:W-:Y:S03]  /*1280*/  HGMMA.64x64x16.F32 R24, gdesc[UR8], R24, gsb0 ;  /* 0x00e00000081879f0 */ /* 0x000fe60008000818 */
[----:B------:R-:W-:Y:S02]  /*1290*/  WARPGROUP.DEPBAR.LE gsb0, 0x0 ;  /* 0x00008000000079c5 */ /* 0x000fe40000010000 */
[----:B------:R-:W-:-:S06]  /*12a0*/  WARPGROUP.ARRIVE ;  /* 0x00000000000079c5 */ /* 0x000fcc0000000000 */
[----:B------:R-:W-:Y:S03]  /*12b0*/  HGMMA.64x64x16.F32 R24, gdesc[UR12], R24, gsb0 ;  /* 0x00e000000c1879f0 */ /* 0x000fe60008000818 */
[----:B------:R-:W-:Y:S02]  /*12c0*/  WARPGROUP.DEPBAR.LE gsb0, 0x0 ;  /* 0x00008000000079c5 */ /* 0x000fe40000010000 */
[----:B------:R-:W-:-:S06]  /*12d0*/  WARPGROUP.ARRIVE ;  /* 0x00000000000079c5 */ /* 0x000fcc0000000000 */
[----:B------:R-:W-:Y:S03]  /*12e0*/  HGMMA.64x64x16.F32 R24, gdesc[UR16], R24, gsb0 ;  /* 0x00e00000101879f0 */ /* 0x000fe60008000818 */
[----:B------:R-:W-:Y:S02]  /*12f0*/  WARPGROUP.DEPBAR.LE gsb0, 0x0 ;  /* 0x00008000000079c5 */ /* 0x000fe40000010000 */
[----:B------:R-:W-:Y:S02]  /*1300*/  FSEL R25, R25, -INF , P2 ;  /* 0xff80000019197808 */ /* 0x000fe40001000000 */
[----:B------:R-:W-:Y:S02]  /*1310*/  FSEL R31, R31, -INF , P2 ;  /* 0xff8000001f1f7808 */ /* 0x000fe40001000000 */
[----:B------:R-:W-:Y:S02]  /*1320*/  ISETP.GE.AND P2, PT, R0, R11, PT ;  /* 0x0000000b0000720c */ /* 0x000fe40003f46270 */
[----:B------:R-:W-:-:S02]  /*1330*/  IADD3 R11, R5, 0x21, RZ ;  /* 0x00000021050b7810 */ /* 0x000fc40007ffe0ff */
[----:B------:R-:W-:Y:S02]  /*1340*/  FSEL R24, R24, -INF , P4 ;  /* 0xff80000018187808 */ /* 0x000fe40002000000 */
[----:B------:R-:W-:Y:S02]  /*1350*/  FSEL R30, R30, -INF , P4 ;  /* 0xff8000001e1e7808 */ /* 0x000fe40002000000 */
[C---:B------:R-:W-:Y:S01]  /*1360*/  ISETP.GE.AND P4, PT, R0.reuse, R7, PT ;  /* 0x000000070000720c */ /* 0x040fe20003f86270 */
[----:B------:R-:W-:Y:S01]  /*1370*/  VIADD R7, R5, 0x20 ;  /* 0x0000002005077836 */ /* 0x000fe20000000000 */
[----:B------:R-:W-:Y:S02]  /*1380*/  FSEL R29, R29, -INF , P3 ;  /* 0xff8000001d1d7808 */ /* 0x000fe40001800000 */
[----:B------:R-:W-:Y:S02]  /*1390*/  FSEL R35, R35, -INF , P3 ;  /* 0xff80000023237808 */ /* 0x000fe40001800000 */
[----:B------:R-:W-:-:S02]  /*13a0*/  ISETP.GE.AND P3, PT, R0, R11, PT ;  /* 0x0000000b0000720c */ /* 0x000fc40003f66270 */
[----:B------:R-:W-:Y:S02]  /*13b0*/  FSEL R28, R28, -INF , P6 ;  /* 0xff8000001c1c7808 */ /* 0x000fe40003000000 */
[----:B------:R-:W-:Y:S02]  /*13c0*/  FMNMX R11, R24, R25, !PT ;  /* 0x00000019180b7209 */ /* 0x000fe40007800000 */
[----:B------:R-:W-:Y:S02]  /*13d0*/  FSEL R34, R34, -INF , P6 ;  /* 0xff80000022227808 */ /* 0x000fe40003000000 */
[----:B------:R-:W-:Y:S01]  /*13e0*/  ISETP.GE.AND P6, PT, R0, R7, PT ;  /* 0x000000070000720c */ /* 0x000fe20003fc6270 */
[----:B------:R-:W-:Y:S01]  /*13f0*/  VIADD R7, R5, 0x28 ;  /* 0x0000002805077836 */ /* 0x000fe20000000000 */
[----:B------:R-:W-:Y:S02]  /*1400*/  FMNMX R2, R28, R11, !PT ;  /* 0x0000000b1c027209 */ /* 0x000fe40007800000 */
[----:B------:R-:W-:-:S02]  /*1410*/  FSEL R32, R32, -INF , P1 ;  /* 0xff80000020207808 */ /* 0x000fc40000800000 */
[----:B------:R-:W-:Y:S02]  /*1420*/  FMNMX R11, R29, R2, !PT ;  /* 0x000000021d0b7209 */ /* 0x000fe40007800000 */
[----:B------:R-:W-:Y:S02]  /*1430*/  FSEL R38, R38, -INF , P1 ;  /* 0xff80000026267808 */ /* 0x000fe40000800000 */
[----:B------:R-:W-:Y:S01]  /*1440*/  ISETP.GE.AND P1, PT, R0, R7, PT ;  /* 0x000000070000720c */ /* 0x000fe20003f26270 */
[----:B------:R-:W-:Y:S01]  /*1450*/  VIADD R7, R5, 0x29 ;  /* 0x0000002905077836 */ /* 0x000fe20000000000 */
[----:B------:R-:W-:Y:S02]  /*1460*/  FSEL R33, R33, -INF , P5 ;  /* 0xff80000021217808 */ /* 0x000fe40002800000 */
[----:B------:R-:W-:Y:S02]  /*1470*/  FMNMX R2, R32, R11, !PT ;  /* 0x0000000b20027209 */ /* 0x000fe40007800000 */
[----:B------:R-:W-:-:S02]  /*1480*/  FSEL R39, R39, -INF , P5 ;  /* 0xff80000027277808 */ /* 0x000fc40002800000 */
[----:B------:R-:W-:Y:S02]  /*1490*/  ISETP.GE.AND P5, PT, R0, R7, PT ;  /* 0x000000070000720c */ /* 0x000fe40003fa6270 */
[----:B------:R-:W-:Y:S02]  /*14a0*/  FSEL R36, R36, -INF , P4 ;  /* 0xff80000024247808 */ /* 0x000fe40002000000 */
[----:B------:R-:W-:Y:S02]  /*14b0*/  FMNMX R11, R33, R2, !PT ;  /* 0x00000002210b7209 */ /* 0x000fe40007800000 */
[----:B------:R-:W-:Y:S02]  /*14c0*/  IADD3 R7, R5, 0x38, RZ ;  /* 0x0000003805077810 */ /* 0x000fe40007ffe0ff */
[----:B------:R-:W-:Y:S02]  /*14d0*/  FSEL R42, R42, -INF , P4 ;  /* 0xff8000002a2a7808 */ /* 0x000fe40002000000 */
[----:B------:R-:W-:-:S02]  /*14e0*/  FSEL R37, R37, -INF , P2 ;  /* 0xff80000025257808 */ /* 0x000fc40001000000 */
[----:B------:R-:W-:Y:S02]  /*14f0*/  FMNMX R4, R36, R11, !PT ;  /* 0x0000000b24047209 */ /* 0x000fe40007800000 */
[----:B------:R-:W-:Y:S01]  /*1500*/  ISETP.GE.AND P4, PT, R0, R7, PT ;  /* 0x000000070000720c */ /* 0x000fe20003f86270 */
[----:B------:R-:W-:Y:S01]  /*1510*/  VIADD R7, R5, 0x39 ;  /* 0x0000003905077836 */ /* 0x000fe20000000000 */
[----:B------:R-:W-:Y:S02]  /*1520*/  FSEL R40, R40, -INF , P6 ;  /* 0xff80000028287808 */ /* 0x000fe40003000000 */
[----:B------:R-:W-:Y:S02]  /*1530*/  FMNMX R11, R37, R4, !PT ;  /* 0x00000004250b7209 */ /* 0x000fe40007800000 */
[----:B------:R-:W-:Y:S02]  /*1540*/  IADD3 R2, R0, 0x8, RZ ;  /* 0x0000000800027810 */ /* 0x000fe40007ffe0ff */
[----:B------:R-:W-:-:S02]  /*1550*/  FSEL R43, R43, -INF , P2 ;  /* 0xff8000002b2b7808 */ /* 0x000fc40001000000 */
[----:B------:R-:W-:Y:S01]  /*1560*/  ISETP.GE.AND P2, PT, R0, R7, PT ;  /* 0x000000070000720c */ /* 0x000fe20003f46270 */
[----:B------:R-:W-:Y:S01]  /*1570*/  VIADD R7, R5, 0x30 ;  /* 0x0000003005077836 */ /* 0x000fe20000000000 */
[----:B------:R-:W-:Y:S02]  /*1580*/  FSEL R52, R52, -INF , P4 ;  /* 0xff80000034347808 */ /* 0x000fe40002000000 */
[----:B------:R-:W-:Y:S02]  /*1590*/  FSEL R41, R41, -INF , P3 ;  /* 0xff80000029297808 */ /* 0x000fe40001800000 */
[----:B------:R-:W-:Y:S02]  /*15a0*/  FMNMX R4, R40, R11, !PT ;  /* 0x0000000b28047209 */ /* 0x000fe40007800000 */
[----:B------:R-:W-:Y:S02]  /*15b0*/  ISETP.GE.AND P4, PT, R2, R5, PT ;  /* 0x000000050200720c */ /* 0x000fe40003f86270 */
[----:B------:R-:W-:-:S02]  /*15c0*/  FSEL R53, R53, -INF , P2 ;  /* 0xff80000035357808 */ /* 0x000fc40001000000 */
[----:B------:R-:W-:Y:S02]  /*15d0*/  FSEL R44, R44, -INF , P1 ;  /* 0xff8000002c2c7808 */ /* 0x000fe40000800000 */
[----:B------:R-:W-:Y:S02]  /*15e0*/  FMNMX R11, R41, R4, !PT ;  /* 0x00000004290b7209 */ /* 0x000fe40007800000 */
[----:B------:R-:W-:Y:S01]  /*15f0*/  ISETP.GE.AND P2, PT, R0, R7, PT ;  /* 0x000000070000720c */ /* 0x000fe20003f46270 */
[----:B------:R-:W-:Y:S01]  /*1600*/  VIADD R7, R5, 0x31 ;  /* 0x0000003105077836 */ /* 0x000fe20000000000 */
[----:B------:R-:W-:Y:S02]  /*1610*/  FSEL R26, R26, -INF , P4 ;  /* 0xff8000001a1a7808 */ /* 0x000fe40002000000 */
[----:B------:R-:W-:Y:S02]  /*1620*/  ISETP.GT.AND P4, PT, R2, R5, PT ;  /* 0x000000050200720c */ /* 0x000fe40003f84270 */
[----:B------:R-:W-:-:S02]  /*1630*/  FSEL R45, R45, -INF , P5 ;  /* 0xff8000002d2d7808 */ /* 0x000fc40002800000 */
[----:B------:R-:W-:Y:S02]  /*1640*/  FMNMX R4, R44, R11, !PT ;  /* 0x0000000b2c047209 */ /* 0x000fe40007800000 */
[----:B------:R-:W-:Y:S02]  /*1650*/  FSEL R27, R27, -INF , P4 ;  /* 0xff8000001b1b7808 */ /* 0x000fe40002000000 */
[----:B------:R-:W-:Y:S02]  /*1660*/  ISETP.GE.AND P4, PT, R0, R7, PT ;  /* 0x000000070000720c */ /* 0x000fe40003f86270 */
[----:B------:R-:W-:Y:S02]  /*1670*/  FSEL R48, R48, -INF , P2 ;  /* 0xff80000030307808 */ /* 0x000fe40001000000 */
[----:B------:R-:W-:Y:S02]  /*1680*/  FMNMX R7, R45, R4, !PT ;  /* 0x000000042d077209 */ /* 0x000fe40007800000 */
[----:B------:R-:W-:-:S02]  /*1690*/  FSEL R49, R49, -INF , P4 ;  /* 0xff80000031317808 */ /* 0x000fc40002000000 */
[----:B------:R-:W-:Y:S02]  /*16a0*/  FMNMX R4, R48, R7, !PT ;  /* 0x0000000730047209 */ /* 0x000fe40007800000 */
[----:B------:R-:W-:Y:S02]  /*16b0*/  FSEL R46, R46, -INF , P6 ;  /* 0xff8000002e2e7808 */ /* 0x000fe40003000000 */
[----:B------:R-:W-:Y:S02]  /*16c0*/  FMNMX R7, R49, R4, !PT ;  /* 0x0000000431077209 */ /* 0x000fe40007800000 */
[----:B------:R-:W-:Y:S02]  /*16d0*/  FSEL R50, R50, -INF , P1 ;  /* 0xff80000032327808 */ /* 0x000fe40000800000 */
[----:B------:R-:W-:Y:S02]  /*16e0*/  FMNMX R4, R52, R7, !PT ;  /* 0x0000000734047209 */ /* 0x000fe40007800000 */
[----:B------:R-:W-:-:S02]  /*16f0*/  FSEL R47, R47, -INF , P3 ;  /* 0xff8000002f2f7808 */ /* 0x000fc40001800000 */
[----:B------:R-:W-:Y:S02]  /*1700*/  FMNMX R8, R53, R4, !PT ;  /* 0x0000000435087209 */ /* 0x000fe40007800000 */
[----:B------:R-:W-:Y:S02]  /*1710*/  FSEL R51, R51, -INF , P5 ;  /* 0xff80000033337808 */ /* 0x000fe40002800000 */
[----:B------:R-:W-:Y:S01]  /*1720*/  FSEL R54, R54, -INF , P2 ;  /* 0xff80000036367808 */ /* 0x000fe20001000000 */
[----:B------:R-:W1:Y:S01]  /*1730*/  SHFL.BFLY PT, R7, R8, 0x1, 0x1f ;  /* 0x0c201f0008077f89 */ /* 0x000e6200000e0000 */
[----:B------:R-:W-:Y:S02]  /*1740*/  FSEL R55, R55, -INF , P4 ;  /* 0xff80000037377808 */ /* 0x000fe40002000000 */
[----:B-1----:R-:W-:-:S05]  /*1750*/  FMNMX R10, R8, R7, !PT ;  /* 0x00000007080a7209 */ /* 0x002fca0007800000 */
[----:B------:R-:W1:Y:S02]  /*1760*/  SHFL.BFLY PT, R7, R10, 0x2, 0x1f ;  /* 0x0c401f000a077f89 */ /* 0x000e6400000e0000 */
[----:B-1----:R-:W-:Y:S02]  /*1770*/  FMNMX R4, R10, R7, !PT ;  /* 0x000000070a047209 */ /* 0x002fe40007800000 */
[----:B------:R-:W-:Y:S02]  /*1780*/  FMNMX R7, R26, R27, !PT ;  /* 0x0000001b1a077209 */ /* 0x000fe40007800000 */
[----:B------:R-:W-:-:S04]  /*1790*/  FSETP.NEU.AND P0, PT, R4, -INF , PT ;  /* 0xff8000000400780b */ /* 0x000fc80003f0d000 */
[----:B------:R-:W-:Y:S02]  /*17a0*/  FSEL R11, R4, RZ, P0 ;  /* 0x000000ff040b7208 */ /* 0x000fe40000000000 */
[----:B------:R-:W-:Y:S02]  /*17b0*/  ISETP.NE.AND P0, PT, R6, RZ, PT ;  /* 0x000000ff0600720c */ /* 0x000fe40003f05270 */
[----:B------:R-:W-:Y:S01]  /*17c0*/  FMNMX R6, R30, R7, !PT ;  /* 0x000000071e067209 */ /* 0x000fe20007800000 */
[----:B------:R-:W-:-:S03]  /*17d0*/  FMUL R11, R11, UR6 ;  /* 0x000000060b0b7c20 */ /* 0x000fc60008400000 */
[----:B------:R-:W-:Y:S01]  /*17e0*/  FMNMX R7, R31, R6, !PT ;  /* 0x000000061f077209 */ /* 0x000fe20007800000 */
[--C-:B------:R-:W-:Y:S01]  /*17f0*/  FFMA R24, R24, UR6, -R11.reuse ;  /* 0x0000000618187c23 */ /* 0x100fe2000800080b */
[--C-:B------:R-:W-:Y:S01]  /*1800*/  FFMA R28, R28, UR6, -R11.reuse ;  /* 0x000000061c1c7c23 */ /* 0x100fe2000800080b */
[--C-:B------:R-:W-:Y:S01]  /*1810*/  FFMA R25, R25, UR6, -R11.reuse ;  /* 0x0000000619197c23 */ /* 0x100fe2000800080b */
[----:B------:R-:W-:Y:S01]  /*1820*/  FMNMX R6, R34, R7, !PT ;  /* 0x0000000722067209 */ /* 0x000fe20007800000 */
[--C-:B------:R-:W-:Y:S01]  /*1830*/  FFMA R33, R33, UR6, -R11.reuse ;  /* 0x0000000621217c23 */ /* 0x100fe2000800080b */
[----:B------:R-:W-:Y:S01]  /*1840*/  FSETP.GEU.AND P6, PT, R24, -126, PT ;  /* 0xc2fc00001800780b */ /* 0x000fe20003fce000 */
        /* <DEDUP_REMOVED lines=12> */
[----:B------:R-:W-:Y:S01]  /*1910*/  @!P6 FMUL R24, R24, 0.5 ;  /* 0x3f0000001818e820 */ /* 0x000fe20000400000 */
[----:B------:R-:W-:Y:S01]  /*1920*/  FMNMX R6, R42, R7, !PT ;  /* 0x000000072a067209 */ /* 0x000fe20007800000 */
[--C-:B------:R-:W-:Y:S01]  /*1930*/  FFMA R41, R41, UR6, -R11.reuse ;  /* 0x0000000629297c23 */ /* 0x100fe2000800080b */
[----:B------:R-:W-:Y:S01]  /*1940*/  FSETP.GEU.AND P5, PT, R29, -126, PT ;  /* 0xc2fc00001d00780b */ /* 0x000fe20003fae000 */
[----:B------:R-:W-:Y:S01]  /*1950*/  @!P1 FMUL R28, R28, 0.5 ;  /* 0x3f0000001c1c9820 */ /* 0x000fe20000400000 */
[----:B------:R-:W-:Y:S01]  /*1960*/  FMNMX R7, R43, R6, !PT ;  /* 0x000000062b077209 */ /* 0x000fe20007800000 */
[----:B------:R-:W1:Y:S01]  /*1970*/  MUFU.EX2 R24, R24 ;  /* 0x0000001800187308 */ /* 0x000e620000000800 */
[----:B------:R-:W-:Y:S01]  /*1980*/  FSETP.GEU.AND P2, PT, R32, -126, PT ;  /* 0xc2fc00002000780b */ /* 0x000fe20003f4e000 */
[----:B------:R-:W-:Y:S01]  /*1990*/  @!P3 FMUL R25, R25, 0.5 ;  /* 0x3f0000001919b820 */ /* 0x000fe20000400000 */
[----:B------:R-:W-:Y:S01]  /*19a0*/  FMNMX R6, R46, R7, !PT ;  /* 0x000000072e067209 */ /* 0x000fe20007800000 */
[--C-:B------:R-:W-:Y:S01]  /*19b0*/  FFMA R48, R48, UR6, -R11.reuse ;  /* 0x0000000630307c23 */ /* 0x100fe2000800080b */
[--C-:B------:R-:W-:Y:S01]  /*19c0*/  FFMA R49, R49, UR6, -R11.reuse ;  /* 0x0000000631317c23 */ /* 0x100fe2000800080b */
[----:B------:R-:W-:Y:S01]  /*19d0*/  @!P4 FMUL R33, R33, 0.5 ;  /* 0x3f0000002121c820 */ /* 0x000fe20000400000 */
[----:B------:R-:W-:Y:S01]  /*19e0*/  FMNMX R7, R47, R6, !PT ;  /* 0x000000062f077209 */ /* 0x000fe20007800000 */
[----:B------:R-:W2:Y:S01]  /*19f0*/  MUFU.EX2 R28, R28 ;  /* 0x0000001c001c7308 */ /* 0x000ea20000000800 */
[--C-:B------:R-:W-:Y:S01]  /*1a00*/  FFMA R44, R44, UR6, -R11.reuse ;  /* 0x000000062c2c7c23 */ /* 0x100fe2000800080b */
[----:B------:R-:W-:Y:S01]  /*1a10*/  @!P5 FMUL R29, R29, 0.5 ;  /* 0x3f0000001d1dd820 */ /* 0x000fe20000400000 */
[----:B------:R-:W-:Y:S01]  /*1a20*/  FMNMX R6, R50, R7, !PT ;  /* 0x0000000732067209 */ /* 0x000fe20007800000 */
[--C-:B------:R-:W-:Y:S01]  /*1a30*/  FFMA R52, R52, UR6, -R11.reuse ;  /* 0x0000000634347c23 */ /* 0x100fe2000800080b */
[----:B------:R-:W-:Y:S01]  /*1a40*/  FFMA R53, R53, UR6, -R11 ;  /* 0x0000000635357c23 */ /* 0x000fe2000800080b */
[----:B------:R-:W-:Y:S01]  /*1a50*/  @!P2 FMUL R32, R32, 0.5 ;  /* 0x3f0000002020a820 */ /* 0x000fe20000400000 */
[----:B------:R-:W-:Y:S01]  /*1a60*/  FMNMX R7, R51, R6, !PT ;  /* 0x0000000633077209 */ /* 0x000fe20007800000 */
[----:B------:R-:W3:Y:S01]  /*1a70*/  MUFU.EX2 R25, R25 ;  /* 0x0000001900197308 */ /* 0x000ee20000000800 */
[----:B-1----:R-:W-:Y:S01]  /*1a80*/  @!P6 FMUL R24, R24, R24 ;  /* 0x000000181818e220 */ /* 0x002fe20000400000 */
[----:B------:R-:W-:-:S02]  /*1a90*/  FSETP.GEU.AND P6, PT, R36, -126, PT ;  /* 0xc2fc00002400780b */ /* 0x000fc40003fce000 */
[----:B------:R-:W-:-:S04]  /*1aa0*/  FMNMX R6, R54, R7, !PT ;  /* 0x0000000736067209 */ /* 0x000fc80007800000 */
[----:B------:R-:W-:Y:S01]  /*1ab0*/  FMNMX R6, R55, R6, !PT ;  /* 0x0000000637067209 */ /* 0x000fe20007800000 */
[----:B--2---:R-:W-:Y:S01]  /*1ac0*/  @!P1 FMUL R28, R28, R28 ;  /* 0x0000001c1c1c9220 */ /* 0x004fe20000400000 */
[----:B------:R-:W-:Y:S01]  /*1ad0*/  FSETP.GEU.AND P1, PT, R40, -126, PT ;  /* 0xc2fc00002800780b */ /* 0x000fe20003f2e000 */
[----:B------:R-:W1:Y:S02]  /*1ae0*/  MUFU.EX2 R33, R33 ;  /* 0x0000002100217308 */ /* 0x000e640000000800 */
[----:B------:R-:W2:Y:S02]  /*1af0*/  SHFL.BFLY PT, R7, R6, 0x1, 0x1f ;  /* 0x0c201f0006077f89 */ /* 0x000ea400000e0000 */
[----:B------:R-:W-:Y:S01]  /*1b00*/  @!P6 FMUL R36, R36, 0.5 ;  /* 0x3f0000002424e820 */ /* 0x000fe20000400000 */
[----:B---3--:R-:W-:Y:S01]  /*1b10*/  @!P3 FMUL R25, R25, R25 ;  /* 0x000000191919b220 */ /* 0x008fe20000400000 */
[----:B------:R-:W-:Y:S02]  /*1b20*/  FSETP.GEU.AND P3, PT, R37, -126, PT ;  /* 0xc2fc00002500780b */ /* 0x000fe40003f6e000 */
[----:B------:R-:W3:Y:S04]  /*1b30*/  MUFU.EX2 R29, R29 ;  /* 0x0000001d001d7308 */ /* 0x000ee80000000800 */
[----:B------:R-:W-:-:S04]  /*1b40*/  @!P1 FMUL R40, R40, 0.5 ;  /* 0x3f00000028289820 */ /* 0x000fc80000400000 */
[----:B------:R-:W4:Y:S01]  /*1b50*/  MUFU.EX2 R36, R36 ;  /* 0x0000002400247308 */ /* 0x000f220000000800 */
[----:B-1----:R-:W-:Y:S01]  /*1b60*/  @!P4 FMUL R33, R33, R33 ;  /* 0x000000212121c220 */ /* 0x002fe20000400000 */
[----:B------:R-:W-:Y:S01]  /*1b70*/  FSETP.GEU.AND P4, PT, R45, -126, PT ;  /* 0xc2fc00002d00780b */ /* 0x000fe20003f8e000 */
[----:B------:R-:W-:-:S05]  /*1b80*/  @!P3 FMUL R37, R37, 0.5 ;  /* 0x3f0000002525b820 */ /* 0x000fca0000400000 */
[----:B------:R-:W1:Y:S01]  /*1b90*/  MUFU.EX2 R13, R40 ;  /* 0x00000028000d7308 */ /* 0x000e620000000800 */
[----:B---3--:R-:W-:Y:S01]  /*1ba0*/  @!P5 FMUL R29, R29, R29 ;  /* 0x0000001d1d1dd220 */ /* 0x008fe20000400000 */
[----:B--2---:R-:W-:Y:S02]  /*1bb0*/  FMNMX R7, R6, R7, !PT ;  /* 0x0000000706077209 */ /* 0x004fe40007800000 */
[----:B------:R-:W-:-:S03]  /*1bc0*/  FSETP.GEU.AND P5, PT, R41, -126, PT ;  /* 0xc2fc00002900780b */ /* 0x000fc60003fae000 */
[----:B------:R-:W2:Y:S01]  /*1bd0*/  SHFL.BFLY PT, R8, R7, 0x2, 0x1f ;  /* 0x0c401f0007087f89 */ /* 0x000ea200000e0000 */
[----:B------:R-:W3:Y:S01]  /*1be0*/  MUFU.EX2 R32, R32 ;  /* 0x0000002000207308 */ /* 0x000ee20000000800 */
[----:B----4-:R-:W-:Y:S01]  /*1bf0*/  @!P6 FMUL R36, R36, R36 ;  /* 0x000000242424e220 */ /* 0x010fe20000400000 */
[----:B------:R-:W-:Y:S01]  /*1c00*/  FSETP.GEU.AND P6, PT, R48, -126, PT ;  /* 0xc2fc00003000780b */ /* 0x000fe20003fce000 */
[----:B------:R-:W-:-:S05]  /*1c10*/  @!P4 FMUL R45, R45, 0.5 ;  /* 0x3f0000002d2dc820 */ /* 0x000fca0000400000 */
[----:B------:R-:W4:Y:S01]  /*1c20*/  MUFU.EX2 R37, R37 ;  /* 0x0000002500257308 */ /* 0x000f220000000800 */
[----:B-1----:R-:W-:Y:S01]  /*1c30*/  @!P1 FMUL R13, R13, R13 ;  /* 0x0000000d0d0d9220 */ /* 0x002fe20000400000 */
[----:B------:R-:W-:Y:S01]  /*1c40*/  FSETP.GEU.AND P1, PT, R49, -126, PT ;  /* 0xc2fc00003100780b */ /* 0x000fe20003f2e000 */
[----:B------:R-:W-:-:S04]  /*1c50*/  @!P5 FMUL R41, R41, 0.5 ;  /* 0x3f0000002929d820 */ /* 0x000fc80000400000 */
[----:B------:R-:W-:Y:S01]  /*1c60*/  @!P6 FMUL R48, R48, 0.5 ;  /* 0x3f0000003030e820 */ /* 0x000fe20000400000 */
[----:B------:R-:W1:Y:S01]  /*1c70*/  MUFU.EX2 R12, R45 ;  /* 0x0000002d000c7308 */ /* 0x000e620000000800 */
[----:B---3--:R-:W-:Y:S01]  /*1c80*/  @!P2 FMUL R32, R32, R32 ;  /* 0x000000202020a220 */ /* 0x008fe20000400000 */
[----:B------:R-:W-:Y:S02]  /*1c90*/  FSETP.GEU.AND P2, PT, R44, -126, PT ;  /* 0xc2fc00002c00780b */ /* 0x000fe40003f4e000 */
[----:B--2---:R-:W-:-:S03]  /*1ca0*/  FMNMX R8, R7, R8, !PT ;  /* 0x0000000807087209 */ /* 0x004fc60007800000 */
[----:B------:R-:W-:Y:S01]  /*1cb0*/  @!P1 FMUL R49, R49, 0.5 ;  /* 0x3f00000031319820 */ /* 0x000fe20000400000 */
[----:B----4-:R-:W-:Y:S01]  /*1cc0*/  @!P3 FMUL R37, R37, R37 ;  /* 0x000000252525b220 */ /* 0x010fe20000400000 */
[----:B------:R-:W2:Y:S01]  /*1cd0*/  MUFU.EX2 R10, R41 ;  /* 0x00000029000a7308 */ /* 0x000ea20000000800 */
[----:B------:R-:W-:Y:S01]  /*1ce0*/  FSETP.NEU.AND P3, PT, R8, -INF , PT ;  /* 0xff8000000800780b */ /* 0x000fe20003f6d000 */
[----:B------:R-:W-:Y:S01]  /*1cf0*/  FADD R7, R24, R13 ;  /* 0x0000000d18077221 */ /* 0x000fe20000000000 */
[----:B------:R-:W-:-:S03]  /*1d00*/  F2FP.F16.F32.PACK_AB R24, R25, R24 ;  /* 0x000000181918723e */ /* 0x000fc600000000ff */
[----:B------:R-:W-:Y:S01]  /*1d10*/  @!P2 FMUL R44, R44, 0.5 ;  /* 0x3f0000002c2ca820 */ /* 0x000fe20000400000 */
[----:B------:R-:W-:Y:S01]  /*1d20*/  FSEL R6, R8, RZ, P3 ;  /* 0x000000ff08067208 */ /* 0x000fe20001800000 */
[----:B-1----:R-:W-:Y:S01]  /*1d30*/  @!P4 FMUL R12, R12, R12 ;  /* 0x0000000c0c0cc220 */ /* 0x002fe20000400000 */
[----:B------:R-:W1:Y:S01]  /*1d40*/  MUFU.EX2 R11, R48 ;  /* 0x00000030000b7308 */ /* 0x000e620000000800 */
[----:B------:R-:W-:Y:S02]  /*1d50*/  FSETP.GEU.AND P3, PT, R52, -126, PT ;  /* 0xc2fc00003400780b */ /* 0x000fe40003f6e000 */
[----:B------:R-:W-:-:S04]  /*1d60*/  FMUL R6, R6, UR6 ;  /* 0x0000000606067c20 */ /* 0x000fc80008400000 */
[--C-:B------:R-:W-:Y:S01]  /*1d70*/  FFMA R27, R27, UR6, -R6.reuse ;  /* 0x000000061b1b7c23 */ /* 0x100fe20008000806 */
[----:B------:R-:W3:Y:S01]  /*1d80*/  MUFU.EX2 R14, R49 ;  /* 0x00000031000e7308 */ /* 0x000ee20000000800 */
[--C-:B------:R-:W-:Y:S01]  /*1d90*/  FFMA R30, R30, UR6, -R6.reuse ;  /* 0x000000061e1e7c23 */ /* 0x100fe20008000806 */
[--C-:B------:R-:W-:Y:S01]  /*1da0*/  FFMA R31, R31, UR6, -R6.reuse ;  /* 0x000000061f1f7c23 */ /* 0x100fe20008000806 */
[--C-:B------:R-:W-:Y:S01]  /*1db0*/  FFMA R26, R26, UR6, -R6.reuse ;  /* 0x000000061a1a7c23 */ /* 0x100fe20008000806 */
[----:B------:R-:W-:Y:S01]  /*1dc0*/  FSETP.GEU.AND P4, PT, R27, -126, PT ;  /* 0xc2fc00001b00780b */ /* 0x000fe20003f8e000 */
[----:B--2---:R-:W-:Y:S01]  /*1dd0*/  @!P5 FMUL R10, R10, R10 ;  /* 0x0000000a0a0ad220 */ /* 0x004fe20000400000 */
[----:B------:R-:W-:Y:S01]  /*1de0*/  FSETP.GEU.AND P5, PT, R53, -126, PT ;  /* 0xc2fc00003500780b */ /* 0x000fe20003fae000 */
[----:B------:R-:W-:Y:S01]  /*1df0*/  @!P3 FMUL R52, R52, 0.5 ;  /* 0x3f0000003434b820 */ /* 0x000fe20000400000 */
[----:B------:R-:W2:Y:S01]  /*1e00*/  MUFU.EX2 R15, R44 ;  /* 0x0000002c000f7308 */ /* 0x000ea20000000800 */
[----:B-1----:R-:W-:Y:S01]  /*1e10*/  @!P6 FMUL R11, R11, R11 ;  /* 0x0000000b0b0be220 */ /* 0x002fe20000400000 */
[----:B------:R-:W-:Y:S01]  /*1e20*/  FSETP.GEU.AND P6, PT, R30, -126, PT ;  /* 0xc2fc00001e00780b */ /* 0x000fe20003fce000 */
[--C-:B------:R-:W-:Y:S01]  /*1e30*/  FFMA R35, R35, UR6, -R6.reuse ;  /* 0x0000000623237c23 */ /* 0x100fe20008000806 */
[--C-:B------:R-:W-:Y:S01]  /*1e40*/  FFMA R39, R39, UR6, -R6.reuse ;  /* 0x0000000627277c23 */ /* 0x100fe20008000806 */
[--C-:B------:R-:W-:Y:S01]  /*1e50*/  FFMA R42, R42, UR6, -R6.reuse ;  /* 0x000000062a2a7c23 */ /* 0x100fe20008000806 */
[--C-:B------:R-:W-:Y:S01]  /*1e60*/  FFMA R50, R50, UR6, -R6.reuse ;  /* 0x0000000632327c23 */ /* 0x100fe20008000806 */
[--C-:B------:R-:W-:Y:S01]  /*1e70*/  FFMA R34, R34, UR6, -R6.reuse ;  /* 0x0000000622227c23 */ /* 0x100fe20008000806 */
[----:B------:R-:W1:Y:S01]  /*1e80*/  MUFU.EX2 R17, R52 ;  /* 0x0000003400117308 */ /* 0x000e620000000800 */
[----:B---3--:R-:W-:Y:S01]  /*1e90*/  @!P1 FMUL R14, R14, R14 ;  /* 0x0000000e0e0e9220 */ /* 0x008fe20000400000 */
[----:B------:R-:W-:Y:S01]  /*1ea0*/  FSETP.GEU.AND P1, PT, R31, -126, PT ;  /* 0xc2fc00001f00780b */ /* 0x000fe20003f2e000 */
[----:B------:R-:W-:Y:S01]  /*1eb0*/  @!P4 FMUL R27, R27, 0.5 ;  /* 0x3f0000001b1bc820 */ /* 0x000fe20000400000 */
[----:B------:R-:W-:Y:S01]  /*1ec0*/  @!P5 FMUL R53, R53, 0.5 ;  /* 0x3f0000003535d820 */ /* 0x000fe20000400000 */
[--C-:B------:R-:W-:Y:S01]  /*1ed0*/  FFMA R38, R38, UR6, -R6.reuse ;  /* 0x0000000626267c23 */ /* 0x100fe20008000806 */
[--C-:B------:R-:W-:Y:S01]  /*1ee0*/  FFMA R46, R46, UR6, -R6.reuse ;  /* 0x000000062e2e7c23 */ /* 0x100fe20008000806 */
[----:B------:R-:W-:Y:S01]  /*1ef0*/  @!P6 FMUL R30, R30, 0.5 ;  /* 0x3f0000001e1ee820 */ /* 0x000fe20000400000 */
[----:B------:R-:W3:Y:S01]  /*1f00*/  MUFU.EX2 R16, R53 ;  /* 0x0000003500107308 */ /* 0x000ee20000000800 */
[----:B--2---:R-:W-:Y:S01]  /*1f10*/  @!P2 FMUL R15, R15, R15 ;  /* 0x0000000f0f0fa220 */ /* 0x004fe20000400000 */
[----:B------:R-:W-:Y:S01]  /*1f20*/  FSETP.GEU.AND P2, PT, R26, -126, PT ;  /* 0xc2fc00001a00780b */ /* 0x000fe20003f4e000 */
[--C-:B------:R-:W-:Y:S01]  /*1f30*/  FFMA R51, R51, UR6, -R6.reuse ;  /* 0x0000000633337c23 */ /* 0x100fe20008000806 */
[--C-:B------:R-:W-:Y:S01]  /*1f40*/  FFMA R54, R54, UR6, -R6.reuse ;  /* 0x0000000636367c23 */ /* 0x100fe20008000806 */
[--C-:B------:R-:W-:Y:S01]  /*1f50*/  FFMA R43, R43, UR6, -R6.reuse ;  /* 0x000000062b2b7c23 */ /* 0x100fe20008000806 */
[--C-:B------:R-:W-:Y:S01]  /*1f60*/  FFMA R47, R47, UR6, -R6.reuse ;  /* 0x000000062f2f7c23 */ /* 0x100fe20008000806 */
[----:B------:R-:W-:Y:S01]  /*1f70*/  @!P1 FMUL R31, R31, 0.5 ;  /* 0x3f0000001f1f9820 */ /* 0x000fe20000400000 */
[----:B------:R-:W2:Y:S01]  /*1f80*/  MUFU.EX2 R27, R27 ;  /* 0x0000001b001b7308 */ /* 0x000ea20000000800 */
[----:B-1----:R-:W-:Y:S01]  /*1f90*/  @!P3 FMUL R17, R17, R17 ;  /* 0x000000111111b220 */ /* 0x002fe20000400000 */
[----:B------:R-:W-:Y:S01]  /*1fa0*/  FSETP.GEU.AND P3, PT, R34, -126, PT ;  /* 0xc2fc00002200780b */ /* 0x000fe20003f6e000 */
[----:B------:R-:W-:-:S02]  /*1fb0*/  FFMA R6, R55, UR6, -R6 ;  /* 0x0000000637067c23 */ /* 0x000fc40008000806 */
[----:B------:R-:W-:Y:S02]  /*1fc0*/  FADD R41, R36, R17 ;  /* 0x0000001124297221 */ /* 0x000fe40000000000 */
[----:B------:R-:W-:Y:S01]  /*1fd0*/  @!P2 FMUL R26, R26, 0.5 ;  /* 0x3f0000001a1aa820 */ /* 0x000fe20000400000 */
[----:B------:R1:W4:Y:S01]  /*1fe0*/  MUFU.EX2 R19, R30 ;  /* 0x0000001e00137308 */ /* 0x0003220000000800 */
[----:B---3--:R-:W-:Y:S01]  /*1ff0*/  @!P5 FMUL R16, R16, R16 ;  /* 0x000000101010d220 */ /* 0x008fe20000400000 */
[----:B------:R-:W-:-:S05]  /*2000*/  FSETP.GEU.AND P5, PT, R35, -126, PT ;  /* 0xc2fc00002300780b */ /* 0x000fca0003fae000 */
[----:B------:R-:W-:Y:S01]  /*2010*/  @!P3 FMUL R34, R34, 0.5 ;  /* 0x3f0000002222b820 */ /* 0x000fe20000400000 */
[----:B------:R-:W3:Y:S01]  /*2020*/  MUFU.EX2 R20, R31 ;  /* 0x0000001f00147308 */ /* 0x000ee20000000800 */
[----:B--2---:R-:W-:Y:S01]  /*2030*/  @!P4 FMUL R27, R27, R27 ;  /* 0x0000001b1b1bc220 */ /* 0x004fe20000400000 */
[----:B------:R-:W-:Y:S01]  /*2040*/  FSETP.GEU.AND P4, PT, R39, -126, PT ;  /* 0xc2fc00002700780b */ /* 0x000fe20003f8e000 */
[----:B-1----:R-:W-:-:S04]  /*2050*/  FADD R30, R29, R12 ;  /* 0x0000000c1d1e7221 */ /* 0x002fc80000000000 */
[----:B------:R-:W-:Y:S01]  /*2060*/  @!P5 FMUL R35, R35, 0.5 ;  /* 0x3f0000002323d820 */ /* 0x000fe20000400000 */
[----:B------:R1:W2:Y:S01]  /*2070*/  MUFU.EX2 R18, R26 ;  /* 0x0000001a00127308 */ /* 0x0002a20000000800 */
[----:B----4-:R-:W-:Y:S01]  /*2080*/  @!P6 FMUL R19, R19, R19 ;  /* 0x000000131313e220 */ /* 0x010fe20000400000 */
[----:B------:R-:W-:-:S05]  /*2090*/  FSETP.GEU.AND P6, PT, R42, -126, PT ;  /* 0xc2fc00002a00780b */ /* 0x000fca0003fce000 */
[----:B------:R-:W-:Y:S01]  /*20a0*/  @!P4 FMUL R39, R39, 0.5 ;  /* 0x3f0000002727c820 */ /* 0x000fe20000400000 */
[----:B------:R-:W4:Y:S01]  /*20b0*/  MUFU.EX2 R22, R35 ;  /* 0x0000002300167308 */ /* 0x000f220000000800 */
[----:B---3--:R-:W-:Y:S01]  /*20c0*/  @!P1 FMUL R20, R20, R20 ;  /* 0x0000001414149220 */ /* 0x008fe20000400000 */
[----:B------:R-:W-:Y:S01]  /*20d0*/  FSETP.GEU.AND P1, PT, R50, -126, PT ;  /* 0xc2fc00003200780b */ /* 0x000fe20003f2e000 */
[----:B-1----:R-:W-:-:S04]  /*20e0*/  FADD R26, R32, R11 ;  /* 0x0000000b201a7221 */ /* 0x002fc80000000000 */
[----:B------:R-:W-:Y:S01]  /*20f0*/  @!P6 FMUL R42, R42, 0.5 ;  /* 0x3f0000002a2ae820 */ /* 0x000fe20000400000 */
[----:B------:R-:W1:Y:S01]  /*2100*/  MUFU.EX2 R40, R39 ;  /* 0x0000002700287308 */ /* 0x000e620000000800 */
[----:B--2---:R-:W-:Y:S01]  /*2110*/  @!P2 FMUL R18, R18, R18 ;  /* 0x000000121212a220 */ /* 0x004fe20000400000 */
[----:B------:R-:W-:-:S05]  /*2120*/  FSETP.GEU.AND P2, PT, R38, -126, PT ;  /* 0xc2fc00002600780b */ /* 0x000fca0003f4e000 */
[----:B------:R-:W-:Y:S01]  /*2130*/  @!P1 FMUL R50, R50, 0.5 ;  /* 0x3f00000032329820 */ /* 0x000fe20000400000 */
[----:B------:R-:W2:Y:S01]  /*2140*/  MUFU.EX2 R23, R42 ;  /* 0x0000002a00177308 */ /* 0x000ea20000000800 */
[----:B----4-:R-:W-:Y:S01]  /*2150*/  @!P5 FMUL R22, R22, R22 ;  /* 0x000000161616d220 */ /* 0x010fe20000400000 */
[----:B------:R-:W-:-:S05]  /*2160*/  FSETP.GEU.AND P5, PT, R46, -126, PT ;  /* 0xc2fc00002e00780b */ /* 0x000fca0003fae000 */
[----:B------:R-:W-:Y:S01]  /*2170*/  @!P2 FMUL R38, R38, 0.5 ;  /* 0x3f0000002626a820 */ /* 0x000fe20000400000 */
[----:B------:R3:W4:Y:S01]  /*2180*/  MUFU.EX2 R21, R34 ;  /* 0x0000002200157308 */ /* 0x0007220000000800 */
[----:B-1----:R-:W-:Y:S01]  /*2190*/  @!P4 FMUL R40, R40, R40 ;  /* 0x000000282828c220 */ /* 0x002fe20000400000 */
[----:B------:R-:W-:-:S05]  /*21a0*/  FSETP.GEU.AND P4, PT, R51, -126, PT ;  /* 0xc2fc00003300780b */ /* 0x000fca0003f8e000 */
[----:B------:R-:W-:Y:S01]  /*21b0*/  @!P5 FMUL R46, R46, 0.5 ;  /* 0x3f0000002e2ed820 */ /* 0x000fe20000400000 */
[----:B------:R1:W5:Y:S01]  /*21c0*/  MUFU.EX2 R31, R38 ;  /* 0x00000026001f7308 */ /* 0x0003620000000800 */
[----:B--2---:R-:W-:Y:S01]  /*21d0*/  @!P6 FMUL R23, R23, R23 ;  /* 0x000000171717e220 */ /* 0x004fe20000400000 */
[----:B------:R-:W-:Y:S01]  /*21e0*/  FSETP.GEU.AND P6, PT, R54, -126, PT ;  /* 0xc2fc00003600780b */ /* 0x000fe20003fce000 */
[----:B---3--:R-:W-:Y:S02]  /*21f0*/  FADD R34, R33, R14 ;  /* 0x0000000e21227221 */ /* 0x008fe40000000000 */
[----:B------:R-:W-:Y:S02]  /*2200*/  FADD R42, R18, R23 ;  /* 0x00000017122a7221 */ /* 0x000fe40000000000 */
[----:B------:R-:W-:Y:S01]  /*2210*/  @!P4 FMUL R51, R51, 0.5 ;  /* 0x3f0000003333c820 */ /* 0x000fe20000400000 */
[----:B------:R-:W2:Y:S01]  /*2220*/  MUFU.EX2 R50, R50 ;  /* 0x0000003200327308 */ /* 0x000ea20000000800 */
[----:B----4-:R-:W-:Y:S01]  /*2230*/  @!P3 FMUL R21, R21, R21 ;  /* 0x000000151515b220 */ /* 0x010fe20000400000 */
[----:B------:R-:W-:Y:S01]  /*2240*/  FSETP.GEU.AND P3, PT, R43, -126, PT ;  /* 0xc2fc00002b00780b */ /* 0x000fe20003f6e000 */
[----:B-1----:R-:W-:Y:S01]  /*2250*/  FADD R38, R7, R26 ;  /* 0x0000001a07267221 */ /* 0x002fe20000000000 */
[----:B------:R-:W-:Y:S01]  /*2260*/  FADD R26, R28, R15 ;  /* 0x0000000f1c1a7221 */ /* 0x000fe20000000000 */
[----:B------:R-:W-:Y:S01]  /*2270*/  FADD R7, R25, R10 ;  /* 0x0000000a19077221 */ /* 0x000fe20000000000 */
[----:B------:R-:W-:Y:S01]  /*2280*/  F2FP.F16.F32.PACK_AB R25, R27, R18 ;  /* 0x000000121b19723e */ /* 0x000fe200000000ff */
[----:B------:R-:W-:Y:S01]  /*2290*/  @!P6 FMUL R54, R54, 0.5 ;  /* 0x3f0000003636e820 */ /* 0x000fe20000400000 */
[----:B------:R-:W1:Y:S01]  /*22a0*/  MUFU.EX2 R46, R46 ;  /* 0x0000002e002e7308 */ /* 0x000e620000000800 */
[----:B-----5:R-:W-:Y:S01]  /*22b0*/  @!P2 FMUL R31, R31, R31 ;  /* 0x0000001f1f1fa220 */ /* 0x020fe20000400000 */
[----:B------:R-:W-:Y:S01]  /*22c0*/  FSETP.GEU.AND P2, PT, R47, -126, PT ;  /* 0xc2fc00002f00780b */ /* 0x000fe20003f4e000 */
[----:B------:R-:W-:Y:S01]  /*22d0*/  FADD R41, R26, R41 ;  /* 0x000000291a297221 */ /* 0x000fe20000000000 */
[----:B------:R-:W-:-:S03]  /*22e0*/  FADD R7, R7, R34 ;  /* 0x0000002207077221 */ /* 0x000fc60000000000 */
[----:B------:R-:W-:Y:S01]  /*22f0*/  @!P3 FMUL R43, R43, 0.5 ;  /* 0x3f0000002b2bb820 */ /* 0x000fe20000400000 */
[----:B------:R-:W3:Y:S01]  /*2300*/  MUFU.EX2 R51, R51 ;  /* 0x0000003300337308 */ /* 0x000ee20000000800 */
[----:B--2---:R-:W-:Y:S01]  /*2310*/  @!P1 FMUL R50, R50, R50 ;  /* 0x0000003232329220 */ /* 0x004fe20000400000 */
[----:B------:R-:W-:Y:S01]  /*2320*/  FSETP.GEU.AND P1, PT, R6, -126, PT ;  /* 0xc2fc00000600780b */ /* 0x000fe20003f2e000 */
[----:B------:R-:W-:Y:S02]  /*2330*/  FADD R38, R38, R41 ;  /* 0x0000002926267221 */ /* 0x000fe40000000000 */
[----:B------:R-:W-:Y:S02]  /*2340*/  FADD R45, R21, R50 ;  /* 0x00000032152d7221 */ /* 0x000fe40000000000 */
[----:B------:R-:W-:Y:S01]  /*2350*/  @!P2 FMUL R47, R47, 0.5 ;  /* 0x3f0000002f2fa820 */ /* 0x000fe20000400000 */
[----:B------:R2:W4:Y:S01]  /*2360*/  MUFU.EX2 R44, R43 ;  /* 0x0000002b002c7308 */ /* 0x0005220000000800 */
[----:B-1----:R-:W-:Y:S01]  /*2370*/  @!P5 FMUL R46, R46, R46 ;  /* 0x0000002e2e2ed220 */ /* 0x002fe20000400000 */
[----:B------:R-:W-:-:S03]  /*2380*/  FADD R42, R42, R45 ;  /* 0x0000002d2a2a7221 */ /* 0x000fc60000000000 */
[----:B------:R-:W-:Y:S02]  /*2390*/  FADD R26, R19, R46 ;  /* 0x0000002e131a7221 */ /* 0x000fe40000000000 */
[----:B------:R-:W-:Y:S01]  /*23a0*/  @!P1 FMUL R6, R6, 0.5 ;  /* 0x3f00000006069820 */ /* 0x000fe20000400000 */
[----:B------:R-:W1:Y:S01]  /*23b0*/  MUFU.EX2 R35, R47 ;  /* 0x0000002f00237308 */ /* 0x000e620000000800 */
[----:B--2---:R-:W-:Y:S01]  /*23c0*/  FADD R43, R37, R16 ;  /* 0x00000010252b7221 */ /* 0x004fe20000000000 */
[----:B---3--:R-:W-:-:S03]  /*23d0*/  @!P4 FMUL R51, R51, R51 ;  /* 0x000000333333c220 */ /* 0x008fc60000400000 */
[----:B------:R-:W-:Y:S01]  /*23e0*/  FADD R30, R30, R43 ;  /* 0x0000002b1e1e7221 */ /* 0x000fe20000000000 */
[----:B------:R-:W-:Y:S02]  /*23f0*/  FADD R43, R22, R51 ;  /* 0x00000033162b7221 */ /* 0x000fe40000000000 */
[----:B------:R-:W2:Y:S01]  /*2400*/  MUFU.EX2 R54, R54 ;  /* 0x0000003600367308 */ /* 0x000ea20000000800 */
[----:B----4-:R-:W-:Y:S01]  /*2410*/  @!P3 FMUL R44, R44, R44 ;  /* 0x0000002c2c2cb220 */ /* 0x010fe20000400000 */
[----:B------:R-:W-:Y:S01]  /*2420*/  FADD R7, R7, R30 ;  /* 0x0000001e07077221 */ /* 0x000fe20000000000 */
[----:B------:R-:W-:Y:S02]  /*2430*/  F2FP.F16.F32.PACK_AB R30, R37, R36 ;  /* 0x00000024251e723e */ /* 0x000fe400000000ff */
[----:B------:R-:W-:Y:S02]  /*2440*/  F2FP.F16.F32.PACK_AB R36, R14, R11 ;  /* 0x0000000b0e24723e */ /* 0x000fe400000000ff */
[----:B------:R-:W-:Y:S01]  /*2450*/  F2FP.F16.F32.PACK_AB R37, R51, R50 ;  /* 0x000000323325723e */ /* 0x000fe200000000ff */
[----:B------:R3:W4:Y:S01]  /*2460*/  MUFU.EX2 R39, R6 ;  /* 0x0000000600277308 */ /* 0x0007220000000800 */
[----:B-1----:R-:W-:-:S04]  /*2470*/  @!P2 FMUL R35, R35, R35 ;  /* 0x000000232323a220 */ /* 0x002fc80000400000 */
[----:B------:R-:W-:Y:S01]  /*2480*/  FADD R34, R20, R35 ;  /* 0x0000002314227221 */ /* 0x000fe20000000000 */
[----:B------:R-:W-:Y:S01]  /*2490*/  F2FP.F16.F32.PACK_AB R35, R35, R46 ;  /* 0x0000002e2323723e */ /* 0x000fe200000000ff */
[----:B--2---:R-:W-:Y:S01]  /*24a0*/  @!P6 FMUL R54, R54, R54 ;  /* 0x000000363636e220 */ /* 0x004fe20000400000 */
[----:B---3--:R-:W-:Y:S01]  /*24b0*/  FADD R6, R27, R44 ;  /* 0x0000002c1b067221 */ /* 0x008fe20000000000 */
[----:B------:R-:W-:Y:S02]  /*24c0*/  F2FP.F16.F32.PACK_AB R27, R20, R19 ;  /* 0x00000013141b723e */ /* 0x000fe400000000ff */
[----:B------:R-:W-:Y:S01]  /*24d0*/  FADD R45, R31, R54 ;  /* 0x000000361f2d7221 */ /* 0x000fe20000000000 */
[----:B------:R-:W-:Y:S01]  /*24e0*/  FADD R6, R6, R43 ;  /* 0x0000002b06067221 */ /* 0x000fe20000000000 */
[----:B------:R-:W-:Y:S01]  /*24f0*/  F2FP.F16.F32.PACK_AB R31, R40, R31 ;  /* 0x0000001f281f723e */ /* 0x000fe200000000ff */
[----:B----4-:R-:W-:Y:S01]  /*2500*/  @!P1 FMUL R39, R39, R39 ;  /* 0x0000002727279220 */ /* 0x010fe20000400000 */
[----:B------:R-:W-:Y:S01]  /*2510*/  FADD R45, R26, R45 ;  /* 0x0000002d1a2d7221 */ /* 0x000fe20000000000 */
[----:B------:R-:W-:-:S02]  /*2520*/  IMAD.U32 R26, RZ, RZ, UR7 ;  /* 0x00000007ff1a7e24 */ /* 0x000fc4000f8e00ff */
[----:B------:R-:W-:Y:S01]  /*2530*/  FADD R47, R40, R39 ;  /* 0x00000027282f7221 */ /* 0x000fe20000000000 */
[----:B------:R-:W-:Y:S01]  /*2540*/  FADD R42, R42, R45 ;  /* 0x0000002d2a2a7221 */ /* 0x000fe20000000000 */
[----:B------:R1:W-:Y:S02]  /*2550*/  SYNCS.ARRIVE.TRANS64.A1T0 RZ, [R26+UR21], RZ ;  /* 0x000000ff1aff79a7 */ /* 0x0003e40008100015 */
[----:B------:R-:W-:Y:S01]  /*2560*/  FADD R47, R34, R47 ;  /* 0x0000002f222f7221 */ /* 0x000fe20000000000 */
[----:B------:R-:W-:-:S03]  /*2570*/  F2FP.F16.F32.PACK_AB R34, R12, R15 ;  /* 0x0000000f0c22723e */ /* 0x000fc600000000ff */
[----:B------:R-:W-:Y:S01]  /*2580*/  FADD R47, R6, R47 ;  /* 0x0000002f062f7221 */ /* 0x000fe20000000000 */
[----:B------:R-:W-:Y:S01]  /*2590*/  FADD R6, R38, R7 ;  /* 0x0000000726067221 */ /* 0x000fe20000000000 */
[----:B-1----:R-:W-:Y:S02]  /*25a0*/  F2FP.F16.F32.PACK_AB R26, R29, R28 ;  /* 0x0000001c1d1a723e */ /* 0x002fe400000000ff */
[----:B------:R-:W-:Y:S01]  /*25b0*/  F2FP.F16.F32.PACK_AB R28, R33, R32 ;  /* 0x00000020211c723e */ /* 0x000fe200000000ff */
[----:B------:R-:W-:Y:S01]  /*25c0*/  FADD R7, R42, R47 ;  /* 0x0000002f2a077221 */ /* 0x000fe20000000000 */
[----:B------:R-:W-:Y:S02]  /*25d0*/  F2FP.F16.F32.PACK_AB R32, R10, R13 ;  /* 0x0000000d0a20723e */ /* 0x000fe400000000ff */
[----:B------:R-:W-:Y:S02]  /*25e0*/  F2FP.F16.F32.PACK_AB R38, R16, R17 ;  /* 0x000000111026723e */ /* 0x000fe400000000ff */
[----:B------:R-:W-:-:S02]  /*25f0*/  F2FP.F16.F32.PACK_AB R29, R22, R21 ;  /* 0x00000015161d723e */ /* 0x000fc400000000ff */
[----:B------:R-:W-:Y:S01]  /*2600*/  F2FP.F16.F32.PACK_AB R33, R44, R23 ;  /* 0x000000172c21723e */ /* 0x000fe200000000ff */
[----:B------:R-:W-:Y:S06]  /*2610*/  @!P0 BRA `(.L_x_19) ;  /* 0x0000000000048947 */ /* 0x000fec0003800000 */
[----:B------:R-:W-:Y:S01]  /*2620*/  BPT.TRAP 0x1 ;  /* 0x000000040000795c */ /* 0x000fe20000300000 */
.L_x_19:
[----:B------:R-:W1:Y:S02]  /*2630*/  SYNCS.PHASECHK.TRANS64.TRYWAIT P1, [UR36+0xe008], R9 ;  /* 0x00e00809ff0075a7 */ /* 0x000e640008020164 */
[----:B-1----:R-:W-:Y:S05]  /*2640*/  @!P1 BRA `(.L_x_20) ;  /* 0x0000005c00c09947 */ /* 0x002fea0003800000 */
.L_x_104:
[----:B------:R-:W-:Y:S01]  /*2650*/  UIADD3 UR6, UR20, 0x200, URZ ;  /* 0x0000020014067890 */ /* 0x000fe2000fffe03f */
[----:B------:R-:W-:Y:S01]  /*2660*/  WARPGROUP.ARRIVE ;  /* 0x00000000000079c5 */ /* 0x000fe20000000000 */
[----:B------:R-:W-:Y:S01]  /*2670*/  UMOV UR7, 0x40000040 ;  /* 0x4000004000077882 */ /* 0x000fe20000000000 */
[----:B------:R-:W-:-:S06]  /*2680*/  F2FP.F16.F32.PACK_AB R39, R39, R54 ;  /* 0x000000362727723e */ /* 0x000fcc00000000ff */
[----:B------:R-:W-:Y:S01]  /*2690*/  HGMMA.64x64x16.F32 R56, R24, gdesc[UR4].tnspB, RZ, !UPT, gsb0 ;  /* 0x40e0000418387df0 */ /* 0x000fe2000c0008ff */
[----:B------:R-:W-:Y:S01]  /*26a0*/  UIADD3 UR6, UR20, 0x280, URZ ;  /* 0x0000028014067890 */ /* 0x000fe2000fffe03f */
[----:B------:R-:W-:Y:S01]  /*26b0*/  UMOV UR7, 0x40000040 ;  /* 0x4000004000077882 */ /* 0x000fe20000000000 */
[----:B------:R-:W-:Y:S02]  /*26c0*/  WARPGROUP.DEPBAR.LE gsb0, 0x0 ;  /* 0x00008000000079c5 */ /* 0x000fe40000010000 */
[----:B------:R-:W-:-:S06]  /*26d0*/  WARPGROUP.ARRIVE ;  /* 0x00000000000079c5 */ /* 0x000fcc0000000000 */
[----:B------:R-:W-:Y:S01]  /*26e0*/  HGMMA.64x64x16.F32 R56, R28, gdesc[UR4].tnspB, R56, gsb0 ;  /* 0x40e000041c387df0 */ /* 0x000fe20008000838 */
        /* <DEDUP_REMOVED lines=9> */
[----:B------:R-:W-:Y:S03]  /*2780*/  HGMMA.64x64x16.F32 R56, R36, gdesc[UR4].tnspB, R56, gsb0 ;  /* 0x40e0000424387df0 */ /* 0x000fe60008000838 */
[----:B------:R-:W-:Y:S02]  /*2790*/  WARPGROUP.DEPBAR.LE gsb0, 0x0 ;  /* 0x00008000000079c5 */ /* 0x000fe40000010000 */
[----:B------:R-:W-:Y:S05]  /*27a0*/  @!P0 BRA `(.L_x_21) ;  /* 0x0000000000048947 */ /* 0x000fea0003800000 */
[----:B------:R-:W-:Y:S01]  /*27b0*/  BPT.TRAP 0x1 ;  /* 0x000000040000795c */ /* 0x000fe20000300000 */
.L_x_21:
[----:B------:R-:W-:Y:S01]  /*27c0*/  UISETP.EQ.AND UP0, UPT, UR38, URZ, !UP0 ;  /* 0x0000003f2600728c */ /* 0x000fe2000c702270 */
[----:B-1----:R-:W-:Y:S01]  /*27d0*/  MOV R10, RZ ;  /* 0x000000ff000a7202 */ /* 0x002fe20000000f00 */
[----:B------:R-:W-:Y:S02]  /*27e0*/  UIADD3 UR6, UR36, 0xe028, URZ ;  /* 0x0000e02824067890 */ /* 0x000fe4000fffe03f */
[----:B------:R-:W-:Y:S02]  /*27f0*/  USEL UR7, URZ, 0x1, !UP0 ;  /* 0x000000013f077887 */ /* 0x000fe4000c000000 */
[----:B------:R-:W-:Y:S02]  /*2800*/  UPRMT UR6, URZ, 0x654, UR6 ;  /* 0x000006543f067896 */ /* 0x000fe40008000006 */
[----:B------:R-:W-:-:S04]  /*2810*/  USEL UR7, UR7, 0x2, UP1 ;  /* 0x0000000207077887 */ /* 0x000fc80008800000 */
[----:B------:R-:W-:-:S03]  /*2820*/  UISETP.GT.U32.AND UP0, UPT, UR7, 0x1, UPT ;  /* 0x000000010700788c */ /* 0x000fc6000bf04070 */
[----:B------:R-:W-:Y:S03]  /*2830*/  SYNCS.ARRIVE.TRANS64.RED.A1T0 RZ, [UR6], RZ ;  /* 0x000000ffffff79a7 */ /* 0x000fe60008100406 */
[----:B------:R-:W-:-:S13]  /*2840*/  PLOP3.LUT P1, PT, PT, PT, UP0, 0x80, 0x0 ;  /* 0x000000000000781c */ /* 0x000fda0003f2f008 */
[----:B------:R-:W-:Y:S05]  /*2850*/  @P1 BRA `(.L_x_22) ;  /* 0x0000000000041947 */ /* 0x000fea0003800000 */
[----:B------:R-:W-:Y:S01]  /*2860*/  BPT.TRAP 0x1 ;  /* 0x000000040000795c */ /* 0x000fe20000300000 */
.L_x_22:
[----:B------:R-:W-:Y:S01]  /*2870*/  ISETP.GE.AND P2, PT, R3, 0x4, PT ;  /* 0x000000040300780c */ /* 0x000fe20003f46270 */
[----:B------:R-:W-:Y:S01]  /*2880*/  UMOV UR21, 0x1 ;  /* 0x0000000100157882 */ /* 0x000fe20000000000 */
[----:B------:R-:W-:Y:S01]  /*2890*/  UMOV UR24, 0x2 ;  /* 0x0000000200187882 */ /* 0x000fe20000000000 */
[----:B------:R-:W-:Y:S02]  /*28a0*/  VIADD R5, R5, 0x40 ;  /* 0x0000004005057836 */ /* 0x000fe40000000000 */
[----:B------:R-:W-:-:S08]  /*28b0*/  VIADD R9, R3, 0xfffffffe ;  /* 0xfffffffe03097836 */ /* 0x000fd00000000000 */
[----:B------:R-:W-:Y:S05]  /*28c0*/  @!P2 BRA `(.L_x_23) ;  /* 0x000000180044a947 */ /* 0x000fea0003800000 */
[----:B------:R-:W-:Y:S01]  /*28d0*/  IADD3 R3, R3, -0x3, RZ ;  /* 0xfffffffd03037810 */ /* 0x000fe20007ffe0ff */
[----:B------:R-:W-:Y:S01]  /*28e0*/  IMAD.MOV.U32 R11, RZ, RZ, R4 ;  /* 0x000000ffff0b7224 */ /* 0x000fe200078e0004 */
[----:B------:R-:W-:Y:S01]  /*28f0*/  MOV R10, RZ ;  /* 0x000000ff000a7202 */ /* 0x000fe20000000f00 */
[----:B------:R-:W-:Y:S01]  /*2900*/  IMAD.MOV.U32 R13, RZ, RZ, R8 ;  /* 0x000000ffff0d7224 */ /* 0x000fe200078e0008 */
[----:B------:R-:W-:Y:S01]  /*2910*/  UMOV UR24, 0x2 ;  /* 0x0000000200187882 */ /* 0x000fe20000000000 */
[----:B------:R-:W-:Y:S01]  /*2920*/  UMOV UR21, 0x1 ;  /* 0x0000000100157882 */ /* 0x000fe20000000000 */
[----:B------:R-:W-:-:S05]  /*2930*/  ULDC UR25, c[0x0][0x604] ;  /* 0x0001810000197ab9 */ /* 0x000fca0000000800 */
.L_x_34:
[----:B------:R-:W-:Y:S01]  /*2940*/  PLOP3.LUT P3, PT, PT, PT, UP1, 0x80, 0x0 ;  /* 0x000000000000781c */ /* 0x000fe20003f6f018 */
[----:B------:R-:W-:-:S12]  /*2950*/  IMAD.MOV.U32 R9, RZ, RZ, R3 ;  /* 0x000000ffff097224 */ /* 0x000fd800078e0003 */
[----:B------:R-:W-:Y:S05]  /*2960*/  @!P3 BRA `(.L_x_24) ;  /* 0x000000000004b947 */ /* 0x000fea0003800000 */
[----:B------:R-:W-:Y:S01]  /*2970*/  BPT.TRAP 0x1 ;  /* 0x000000040000795c */ /* 0x000fe20000300000 */
.L_x_24:
[----:B------:R-:W-:Y:S01]  /*2980*/  ULEA UR6, UR24, UR36, 0x3 ;  /* 0x0000002418067291 */ /* 0x000fe2000f8e183f */
[----:B------:R-:W-:-:S08]  /*2990*/  SHF.L.U32 R3, R10, 0x1f, RZ ;  /* 0x0000001f0a037819 */ /* 0x000fd000000006ff */
[----:B------:R-:W1:Y:S02]  /*29a0*/  SYNCS.PHASECHK.TRANS64.TRYWAIT P2, [UR6+0xe000], R3 ;  /* 0x00e00003ff0075a7 */ /* 0x000e640008040146 */
[----:B-1----:R-:W-:Y:S05]  /*29b0*/  @!P2 BRA `(.L_x_25) ;  /* 0x0000005800fca947 */ /* 0x002fea0003800000 */
.L_x_105:
[----:B------:R-:W-:Y:S01]  /*29c0*/  ULEA UR6, UR24, UR22, 0x9 ;  /* 0x0000001618067291 */ /* 0x000fe2000f8e483f */
[----:B------:R-:W-:Y:S01]  /*29d0*/  WARPGROUP.ARRIVE ;  /* 0x00000000000079c5 */ /* 0x000fe20000000000 */
[----:B------:R-:W-:Y:S01]  /*29e0*/  UMOV UR7, 0x40000040 ;  /* 0x4000004000077882 */ /* 0x000fe20000000000 */
[----:B------:R-:W-:Y:S01]  /*29f0*/  UMOV UR11, 0x40000040 ;  /* 0x40000040000b7882 */ /* 0x000fe20000000000 */
[----:B------:R-:W-:Y:S02]  /*2a00*/  UIADD3 UR10, UR6, 0x2, URZ ;  /* 0x00000002060a7890 */ /* 0x000fe4000fffe03f */
[----:B------:R-:W-:Y:S01]  /*2a10*/  UIADD3 UR14, UR6, 0x4, URZ ;  /* 0x00000004060e7890 */ /* 0x000fe2000fffe03f */
[----:B------:R-:W-:Y:S02]  /*2a20*/  UMOV UR15, 0x40000040 ;  /* 0x40000040000f7882 */ /* 0x000fe40000000000 */
[----:B------:R-:W-:Y:S01]  /*2a30*/  HGMMA.64x64x16.F32 R24, gdesc[UR4], RZ, !UPT, gsb0 ;  /* 0x00e00000041879f0 */ /* 0x000fe2000c0008ff */
[----:B------:R-:W-:Y:S01]  /*2a40*/  UIADD3 UR18, UR6, 0x6, URZ ;  /* 0x0000000606127890 */ /* 0x000fe2000fffe03f */
[----:B------:R-:W-:Y:S01]  /*2a50*/  UMOV UR19, 0x40000040 ;  /* 0x4000004000137882 */ /* 0x000fe20000000000 */
[----:B------:R-:W-:-:S04]  /*2a60*/  UIADD3 UR24, UR24, 0x1, URZ ;  /* 0x0000000118187890 */ /* 0x000fc8000fffe03f */
[----:B------:R-:W-:-:S04]  /*2a70*/  UISETP.NE.AND UP0, UPT, UR24, 0x5, UPT ;  /* 0x000000051800788c */ /* 0x000fc8000bf05270 */
[----:B------:R-:W-:Y:S02]  /*2a80*/  USEL UR6, URZ, 0x1, UP0 ;  /* 0x000000013f067887 */ /* 0x000fe40008000000 */
[----:B------:R-:W-:-:S04]  /*2a90*/  USEL UR24, UR24, URZ, UP0 ;  /* 0x0000003f18187287 */ /* 0x000fc80008000000 */
[----:B------:R-:W-:Y:S01]  /*2aa0*/  LOP3.LUT R88, R10, UR6, RZ, 0x3c, !PT ;  /* 0x000000060a587c12 */ /* 0x000fe2000f8e3cff */
        /* <DEDUP_REMOVED lines=10> */
[----:B------:R-:W-:Y:S05]  /*2b50*/  @!P3 BRA `(.L_x_26) ;  /* 0x000000000004b947 */ /* 0x000fea0003800000 */
[----:B------:R-:W-:Y:S01]  /*2b60*/  BPT.TRAP 0x1 ;  /* 0x000000040000795c */ /* 0x000fe20000300000 */
.L_x_26:
[----:B-1----:R-:W-:Y:S01]  /*2b70*/  FMNMX R4, R24, R11, !PT ;  /* 0x0000000b18047209 */ /* 0x002fe20007800000 */
[----:B------:R-:W-:-:S03]  /*2b80*/  ULEA UR6, UR24, UR36, 0x3 ;  /* 0x0000002418067291 */ /* 0x000fc6000f8e183f */
[----:B------:R-:W-:-:S04]  /*2b90*/  FMNMX R3, R25, R4, !PT ;  /* 0x0000000419037209 */ /* 0x000fc80007800000 */
        /* <DEDUP_REMOVED lines=13> */
[----:B------:R-:W-:-:S05]  /*2c70*/  FMNMX R3, R53, R4, !PT ;  /* 0x0000000435037209 */ /* 0x000fca0007800000 */
[----:B------:R-:W1:Y:S02]  /*2c80*/  SHFL.BFLY PT, R4, R3, 0x1, 0x1f ;  /* 0x0c201f0003047f89 */ /* 0x000e6400000e0000 */
[----:B-1----:R-:W-:Y:S02]  /*2c90*/  FMNMX R8, R3, R4, !PT ;  /* 0x0000000403087209 */ /* 0x002fe40007800000 */
[----:B------:R-:W-:-:S03]  /*2ca0*/  FMNMX R4, R26, R13, !PT ;  /* 0x0000000d1a047209 */ /* 0x000fc60007800000 */
[----:B------:R-:W1:Y:S01]  /*2cb0*/  SHFL.BFLY PT, R15, R8, 0x2, 0x1f ;  /* 0x0c401f00080f7f89 */ /* 0x000e6200000e0000 */
[----:B------:R-:W-:-:S04]  /*2cc0*/  FMNMX R17, R27, R4, !PT ;  /* 0x000000041b117209 */ /* 0x000fc80007800000 */
[----:B------:R-:W-:-:S04]  /*2cd0*/  FMNMX R4, R30, R17, !PT ;  /* 0x000000111e047209 */ /* 0x000fc80007800000 */
[----:B------:R-:W-:-:S04]  /*2ce0*/  FMNMX R17, R31, R4, !PT ;  /* 0x000000041f117209 */ /* 0x000fc80007800000 */
[----:B------:R-:W-:Y:S02]  /*2cf0*/  FMNMX R10, R34, R17, !PT ;  /* 0x00000011220a7209 */ /* 0x000fe40007800000 */
[----:B-1----:R-:W-:Y:S02]  /*2d00*/  FMNMX R4, R8, R15, !PT ;  /* 0x0000000f08047209 */ /* 0x002fe40007800000 */
[----:B------:R-:W-:Y:S02]  /*2d10*/  FMNMX R15, R35, R10, !PT ;  /* 0x0000000a230f7209 */ /* 0x000fe40007800000 */
[----:B------:R-:W-:Y:S02]  /*2d20*/  FSETP.NEU.AND P2, PT, R4, -INF , PT ;  /* 0xff8000000400780b */ /* 0x000fe40003f4d000 */
[----:B------:R-:W-:Y:S02]  /*2d30*/  FMNMX R12, R38, R15, !PT ;  /* 0x0000000f260c7209 */ /* 0x000fe40007800000 */
[----:B------:R-:W-:-:S02]  /*2d40*/  FSEL R10, R4, RZ, P2 ;  /* 0x000000ff040a7208 */ /* 0x000fc40001000000 */
[----:B------:R-:W-:-:S03]  /*2d50*/  FMNMX R15, R39, R12, !PT ;  /* 0x0000000c270f7209 */ /* 0x000fc60007800000 */
[----:B------:R-:W-:Y:S01]  /*2d60*/  FMUL R3, R10, UR25 ;  /* 0x000000190a037c20 */ /* 0x000fe20008400000 */
[----:B------:R-:W-:Y:S01]  /*2d70*/  FMNMX R8, R42, R15, !PT ;  /* 0x0000000f2a087209 */ /* 0x000fe20007800000 */
[----:B------:R-:W-:Y:S02]  /*2d80*/  FADD R10, -R10, R11 ;  /* 0x0000000b0a0a7221 */ /* 0x000fe40000000100 */
[--C-:B------:R-:W-:Y:S01]  /*2d90*/  FFMA R24, R24, UR25, -R3.reuse ;  /* 0x0000001918187c23 */ /* 0x100fe20008000803 */
[--C-:B------:R-:W-:Y:S01]  /*2da0*/  FFMA R25, R25, UR25, -R3.reuse ;  /* 0x0000001919197c23 */ /* 0x100fe20008000803 */
[----:B------:R-:W-:Y:S01]  /*2db0*/  FMNMX R15, R43, R8, !PT ;  /* 0x000000082b0f7209 */ /* 0x000fe20007800000 */
[--C-:B------:R-:W-:Y:S01]  /*2dc0*/  FFMA R28, R28, UR25, -R3.reuse ;  /* 0x000000191c1c7c23 */ /* 0x100fe20008000803 */
[--C-:B------:R-:W-:Y:S01]  /*2dd0*/  FFMA R32, R32, UR25, -R3.reuse ;  /* 0x0000001920207c23 */ /* 0x100fe20008000803 */
[----:B------:R-:W-:Y:S01]  /*2de0*/  FSETP.GEU.AND P5, PT, R24, -126, PT ;  /* 0xc2fc00001800780b */ /* 0x000fe20003fae000 */
        /* <DEDUP_REMOVED lines=12> */
[----:B------:R-:W-:Y:S01]  /*2eb0*/  @!P5 FMUL R24, R24, 0.5 ;  /* 0x3f0000001818d820 */ /* 0x000fe20000400000 */
[----:B------:R-:W-:Y:S01]  /*2ec0*/  FSETP.GEU.AND P4, PT, R29, -126, PT ;  /* 0xc2fc00001d00780b */ /* 0x000fe20003f8e000 */
[----:B------:R-:W-:Y:S01]  /*2ed0*/  @!P3 FMUL R25, R25, 0.5 ;  /* 0x3f0000001919b820 */ /* 0x000fe20000400000 */
[----:B------:R-:W-:Y:S01]  /*2ee0*/  FMNMX R15, R51, R8, !PT ;  /* 0x00000008330f7209 */ /* 0x000fe20007800000 */
[--C-:B------:R-:W-:Y:S01]  /*2ef0*/  FFMA R44, R44, UR25, -R3.reuse ;  /* 0x000000192c2c7c23 */ /* 0x100fe20008000803 */
[--C-:B------:R-:W-:Y:S01]  /*2f00*/  FFMA R45, R45, UR25, -R3.reuse ;  /* 0x000000192d2d7c23 */ /* 0x100fe20008000803 */
[----:B------:R-:W1:Y:S01]  /*2f10*/  MUFU.EX2 R24, R24 ;  /* 0x0000001800187308 */ /* 0x000e620000000800 */
[----:B------:R-:W-:Y:S01]  /*2f20*/  FMNMX R8, R54, R15, !PT ;  /* 0x0000000f36087209 */ /* 0x000fe20007800000 */
[----:B------:R-:W-:Y:S01]  /*2f30*/  @!P2 FMUL R28, R28, 0.5 ;  /* 0x3f0000001c1ca820 */ /* 0x000fe20000400000 */
[--C-:B------:R-:W-:Y:S01]  /*2f40*/  FFMA R48, R48, UR25, -R3.reuse ;  /* 0x0000001930307c23 */ /* 0x100fe20008000803 */
[----:B------:R-:W-:Y:S01]  /*2f50*/  @!P6 FMUL R32, R32, 0.5 ;  /* 0x3f0000002020e820 */ /* 0x000fe20000400000 */
[----:B------:R-:W-:Y:S01]  /*2f60*/  FMNMX R8, R55, R8, !PT ;  /* 0x0000000837087209 */ /* 0x000fe20007800000 */
[--C-:B------:R-:W-:Y:S01]  /*2f70*/  FFMA R49, R49, UR25, -R3.reuse ;  /* 0x0000001931317c23 */ /* 0x100fe20008000803 */
[--C-:B------:R-:W-:Y:S01]  /*2f80*/  FFMA R53, R53, UR25, -R3.reuse ;  /* 0x0000001935357c23 */ /* 0x100fe20008000803 */
[----:B------:R-:W2:Y:S01]  /*2f90*/  MUFU.EX2 R25, R25 ;  /* 0x0000001900197308 */ /* 0x000ea20000000800 */
[----:B------:R-:W-:Y:S01]  /*2fa0*/  @!P4 FMUL R29, R29, 0.5 ;  /* 0x3f0000001d1dc820 */ /* 0x000fe20000400000 */
[----:B------:R-:W3:Y:S01]  /*2fb0*/  SHFL.BFLY PT, R15, R8, 0x1, 0x1f ;  /* 0x0c201f00080f7f89 */ /* 0x000ee200000e0000 */
[----:B------:R-:W-:Y:S01]  /*2fc0*/  FFMA R52, R52, UR25, -R3 ;  /* 0x0000001934347c23 */ /* 0x000fe20008000803 */
[----:B------:R-:W-:-:S04]  /*2fd0*/  FMUL R10, R10, UR25 ;  /* 0x000000190a0a7c20 */ /* 0x000fc80008400000 */
[----:B------:R-:W4:Y:S01]  /*2fe0*/  MUFU.EX2 R28, R28 ;  /* 0x0000001c001c7308 */ /* 0x000f220000000800 */
[----:B-1----:R-:W-:Y:S01]  /*2ff0*/  @!P5 FMUL R24, R24, R24 ;  /* 0x000000181818d220 */ /* 0x002fe20000400000 */
[----:B------:R-:W-:-:S06]  /*3000*/  FSETP.GEU.AND P5, PT, R33, -126, PT ;  /* 0xc2fc00002100780b */ /* 0x000fcc0003fae000 */
[----:B------:R-:W1:Y:S01]  /*3010*/  MUFU.EX2 R32, R32 ;  /* 0x0000002000207308 */ /* 0x000e620000000800 */
[----:B--2---:R-:W-:Y:S01]  /*3020*/  @!P3 FMUL R25, R25, R25 ;  /* 0x000000191919b220 */ /* 0x004fe20000400000 */
[----:B------:R-:W-:-:S05]  /*3030*/  FSETP.GEU.AND P3, PT, R36, -126, PT ;  /* 0xc2fc00002400780b */ /* 0x000fca0003f6e000 */
[----:B------:R-:W-:Y:S01]  /*3040*/  @!P5 FMUL R33, R33, 0.5 ;  /* 0x3f0000002121d820 */ /* 0x000fe20000400000 */
[----:B------:R-:W2:Y:S01]  /*3050*/  MUFU.EX2 R29, R29 ;  /* 0x0000001d001d7308 */ /* 0x000ea20000000800 */
[----:B----4-:R-:W-:Y:S01]  /*3060*/  @!P2 FMUL R28, R28, R28 ;  /* 0x0000001c1c1ca220 */ /* 0x010fe20000400000 */
[----:B------:R-:W-:Y:S02]  /*3070*/  FSETP.GEU.AND P2, PT, R37, -126, PT ;  /* 0xc2fc00002500780b */ /* 0x000fe40003f4e000 */
[----:B---3--:R-:W-:-:S03]  /*3080*/  FMNMX R8, R8, R15, !PT ;  /* 0x0000000f08087209 */ /* 0x008fc60007800000 */
[----:B------:R-:W-:Y:S01]  /*3090*/  @!P3 FMUL R36, R36, 0.5 ;  /* 0x3f0000002424b820 */ /* 0x000fe20000400000 */
[----:B------:R-:W3:Y:S01]  /*30a0*/  MUFU.EX2 R33, R33 ;  /* 0x0000002100217308 */ /* 0x000ee20000000800 */
[----:B-1----:R-:W-:Y:S01]  /*30b0*/  @!P6 FMUL R32, R32, R32 ;  /* 0x000000202020e220 */ /* 0x002fe20000400000 */
[----:B------:R-:W-:Y:S01]  /*30c0*/  FSETP.GEU.AND P6, PT, R41, -126, PT ;  /* 0xc2fc00002900780b */ /* 0x000fe20003fce000 */
[----:B------:R-:W1:Y:S04]  /*30d0*/  SHFL.BFLY PT, R19, R8, 0x2, 0x1f ;  /* 0x0c401f0008137f89 */ /* 0x000e6800000e0000 */
[----:B------:R-:W-:Y:S01]  /*30e0*/  @!P2 FMUL R37, R37, 0.5 ;  /* 0x3f0000002525a820 */ /* 0x000fe20000400000 */
[----:B------:R-:W4:Y:S01]  /*30f0*/  MUFU.EX2 R36, R36 ;  /* 0x0000002400247308 */ /* 0x000f220000000800 */
[----:B--2---:R-:W-:Y:S01]  /*3100*/  @!P4 FMUL R29, R29, R29 ;  /* 0x0000001d1d1dc220 */ /* 0x004fe20000400000 */
[----:B------:R-:W-:-:S05]  /*3110*/  FSETP.GEU.AND P4, PT, R40, -126, PT ;  /* 0xc2fc00002800780b */ /* 0x000fca0003f8e000 */
[----:B------:R-:W-:Y:S01]  /*3120*/  @!P6 FMUL R41, R41, 0.5 ;  /* 0x3f0000002929e820 */ /* 0x000fe20000400000 */
[----:B------:R-:W2:Y:S01]  /*3130*/  MUFU.EX2 R37, R37 ;  /* 0x0000002500257308 */ /* 0x000ea20000000800 */
[----:B---3--:R-:W-:Y:S01]  /*3140*/  @!P5 FMUL R33, R33, R33 ;  /* 0x000000212121d220 */ /* 0x008fe20000400000 */
[----:B------:R-:W-:-:S05]  /*3150*/  FSETP.GEU.AND P5, PT, R44, -126, PT ;  /* 0xc2fc00002c00780b */ /* 0x000fca0003fae000 */
[----:B------:R-:W-:Y:S01]  /*3160*/  @!P4 FMUL R40, R40, 0.5 ;  /* 0x3f0000002828c820 */ /* 0x000fe20000400000 */
[----:B------:R-:W3:Y:S01]  /*3170*/  MUFU.EX2 R12, R41 ;  /* 0x00000029000c7308 */ /* 0x000ee20000000800 */
[----:B----4-:R-:W-:Y:S01]  /*3180*/  @!P3 FMUL R36, R36, R36 ;  /* 0x000000242424b220 */ /* 0x010fe20000400000 */
[----:B------:R-:W-:Y:S02]  /*3190*/  FSETP.GEU.AND P3, PT, R45, -126, PT ;  /* 0xc2fc00002d00780b */ /* 0x000fe40003f6e000 */
[----:B-1----:R-:W-:-:S03]  /*31a0*/  FMNMX R8, R8, R19, !PT ;  /* 0x0000001308087209 */ /* 0x002fc60007800000 */
[----:B------:R-:W-:Y:S01]  /*31b0*/  @!P5 FMUL R44, R44, 0.5 ;  /* 0x3f0000002c2cd820 */ /* 0x000fe20000400000 */
[----:B------:R-:W1:Y:S01]  /*31c0*/  MUFU.EX2 R15, R40 ;  /* 0x00000028000f7308 */ /* 0x000e620000000800 */
[----:B--2---:R-:W-:Y:S01]  /*31d0*/  @!P2 FMUL R37, R37, R37 ;  /* 0x000000252525a220 */ /* 0x004fe20000400000 */
[----:B------:R-:W-:-:S05]  /*31e0*/  FSETP.GEU.AND P2, PT, R48, -126, PT ;  /* 0xc2fc00003000780b */ /* 0x000fca0003f4e000 */
[----:B------:R-:W-:Y:S01]  /*31f0*/  @!P3 FMUL R45, R45, 0.5 ;  /* 0x3f0000002d2db820 */ /* 0x000fe20000400000 */
[----:B------:R-:W2:Y:S01]  /*3200*/  MUFU.EX2 R17, R44 ;  /* 0x0000002c00117308 */ /* 0x000ea20000000800 */
[----:B---3--:R-:W-:Y:S01]  /*3210*/  @!P6 FMUL R12, R12, R12 ;  /* 0x0000000c0c0ce220 */ /* 0x008fe20000400000 */
[----:B------:R-:W-:-:S03]  /*3220*/  FSETP.NEU.AND P6, PT, R8, -INF , PT ;  /* 0xff8000000800780b */ /* 0x000fc60003fcd000 */
[----:B------:R-:W-:Y:S01]  /*3230*/  FADD R11, R25, R12 ;  /* 0x0000000c190b7221 */ /* 0x000fe20000000000 */
[----:B------:R-:W-:Y:S01]  /*3240*/  FSEL R20, R8, RZ, P6 ;  /* 0x000000ff08147208 */ /* 0x000fe20003000000 */
[----:B------:R-:W-:Y:S01]  /*3250*/  @!P2 FMUL R48, R48, 0.5 ;  /* 0x3f0000003030a820 */ /* 0x000fe20000400000 */
[----:B------:R-:W3:Y:S01]  /*3260*/  MUFU.EX2 R14, R45 ;  /* 0x0000002d000e7308 */ /* 0x000ee20000000800 */
[----:B-1----:R-:W-:Y:S01]  /*3270*/  @!P4 FMUL R15, R15, R15 ;  /* 0x0000000f0f0fc220 */ /* 0x002fe20000400000 */
[----:B------:R-:W-:Y:S01]  /*3280*/  FSETP.GEU.AND P4, PT, R49, -126, PT ;  /* 0xc2fc00003100780b */ /* 0x000fe20003f8e000 */
[----:B------:R-:W-:Y:S01]  /*3290*/  FMUL R21, R20, UR25 ;  /* 0x0000001914157c20 */ /* 0x000fe20008400000 */
[----:B------:R-:W-:Y:S01]  /*32a0*/  FSETP.GEU.AND P6, PT, R52, -126, PT ;  /* 0xc2fc00003400780b */ /* 0x000fe20003fce000 */
[----:B------:R-:W-:Y:S01]  /*32b0*/  FADD R20, -R20, R13 ;  /* 0x0000000d14147221 */ /* 0x000fe20000000100 */
[----:B------:R-:W-:Y:S01]  /*32c0*/  FADD R13, R24, R15 ;  /* 0x0000000f180d7221 */ /* 0x000fe20000000000 */
[--C-:B------:R-:W-:Y:S01]  /*32d0*/  FFMA R26, R26, UR25, -R21.reuse ;  /* 0x000000191a1a7c23 */ /* 0x100fe20008000815 */
[----:B------:R-:W1:Y:S01]  /*32e0*/  MUFU.EX2 R19, R48 ;  /* 0x0000003000137308 */ /* 0x000e620000000800 */
[----:B--2---:R-:W-:Y:S01]  /*32f0*/  @!P5 FMUL R17, R17, R17 ;  /* 0x000000111111d220 */ /* 0x004fe20000400000 */
[----:B------:R-:W-:Y:S01]  /*3300*/  FSETP.GEU.AND P5, PT, R53, -126, PT ;  /* 0xc2fc00003500780b */ /* 0x000fe20003fae000 */
[--C-:B------:R-:W-:Y:S01]  /*3310*/  FFMA R27, R27, UR25, -R21.reuse ;  /* 0x000000191b1b7c23 */ /* 0x100fe20008000815 */
[--C-:B------:R-:W-:Y:S01]  /*3320*/  FFMA R22, R30, UR25, -R21.reuse ;  /* 0x000000191e167c23 */ /* 0x100fe20008000815 */
[--C-:B------:R-:W-:Y:S01]  /*3330*/  FFMA R40, R34, UR25, -R21.reuse ;  /* 0x0000001922287c23 */ /* 0x100fe20008000815 */
[--C-:B------:R-:W-:Y:S01]  /*3340*/  FFMA R23, R31, UR25, -R21.reuse ;  /* 0x000000191f177c23 */ /* 0x100fe20008000815 */
[----:B------:R-:W-:Y:S01]  /*3350*/  @!P4 FMUL R49, R49, 0.5 ;  /* 0x3f0000003131c820 */ /* 0x000fe20000400000 */
[--C-:B------:R-:W-:Y:S01]  /*3360*/  FFMA R38, R38, UR25, -R21.reuse ;  /* 0x0000001926267c23 */ /* 0x100fe20008000815 */
[----:B---3--:R-:W-:Y:S01]  /*3370*/  @!P3 FMUL R14, R14, R14 ;  /* 0x0000000e0e0eb220 */ /* 0x008fe20000400000 */
[----:B------:R-:W-:Y:S01]  /*3380*/  FSETP.GEU.AND P3, PT, R26, -126, PT ;  /* 0xc2fc00001a00780b */ /* 0x000fe20003f6e000 */
[----:B------:R-:W2:Y:S01]  /*3390*/  MUFU.EX2 R16, R49 ;  /* 0x0000003100107308 */ /* 0x000ea20000000800 */
[----:B------:R-:W-:Y:S01]  /*33a0*/  @!P6 FMUL R52, R52, 0.5 ;  /* 0x3f0000003434e820 */ /* 0x000fe20000400000 */
[--C-:B------:R-:W-:Y:S01]  /*33b0*/  FFMA R42, R42, UR25, -R21.reuse ;  /* 0x000000192a2a7c23 */ /* 0x100fe20008000815 */
[--C-:B------:R-:W-:Y:S01]  /*33c0*/  FFMA R46, R46, UR25, -R21.reuse ;  /* 0x000000192e2e7c23 */ /* 0x100fe20008000815 */
[----:B------:R-:W-:Y:S01]  /*33d0*/  @!P5 FMUL R53, R53, 0.5 ;  /* 0x3f0000003535d820 */ /* 0x000fe20000400000 */
[--C-:B------:R-:W-:Y:S01]  /*33e0*/  FFMA R47, R47, UR25, -R21.reuse ;  /* 0x000000192f2f7c23 */ /* 0x100fe20008000815 */
[----:B-1----:R-:W-:Y:S01]  /*33f0*/  @!P2 FMUL R19, R19, R19 ;  /* 0x000000131313a220 */ /* 0x002fe20000400000 */
[----:B------:R-:W-:Y:S01]  /*3400*/  FSETP.GEU.AND P2, PT, R27, -126, PT ;  /* 0xc2fc00001b00780b */ /* 0x000fe20003f4e000 */
[----:B------:R-:W1:Y:S01]  /*3410*/  MUFU.EX2 R18, R53 ;  /* 0x0000003500127308 */ /* 0x000e620000000800 */
[--C-:B------:R-:W-:Y:S01]  /*3420*/  FFMA R50, R50, UR25, -R21.reuse ;  /* 0x0000001932327c23 */ /* 0x100fe20008000815 */
[--C-:B------:R-:W-:Y:S01]  /*3430*/  FFMA R51, R51, UR25, -R21.reuse ;  /* 0x0000001933337c23 */ /* 0x100fe20008000815 */
[--C-:B------:R-:W-:Y:S01]  /*3440*/  FFMA R54, R54, UR25, -R21.reuse ;  /* 0x0000001936367c23 */ /* 0x100fe20008000815 */
[----:B------:R-:W-:Y:S01]  /*3450*/  @!P3 FMUL R26, R26, 0.5 ;  /* 0x3f0000001a1ab820 */ /* 0x000fe20000400000 */
[----:B------:R-:W-:Y:S01]  /*3460*/  FFMA R55, R55, UR25, -R21 ;  /* 0x0000001937377c23 */ /* 0x000fe20008000815 */
[----:B------:R-:W-:-:S02]  /*3470*/  F2FP.F16.F32.PACK_AB R24, R25, R24 ;  /* 0x000000181918723e */ /* 0x000fc400000000ff */
[----:B------:R-:W3:Y:S01]  /*3480*/  MUFU.EX2 R3, R52 ;  /* 0x0000003400037308 */ /* 0x000ee20000000800 */
[----:B--2---:R-:W-:Y:S01]  /*3490*/  @!P4 FMUL R16, R16, R16 ;  /* 0x000000101010c220 */ /* 0x004fe20000400000 */
[----:B------:R-:W-:Y:S02]  /*34a0*/  FSETP.GEU.AND P4, PT, R22, -126, PT ;  /* 0xc2fc00001600780b */ /* 0x000fe40003f8e000 */
[----:B------:R-:W-:-:S04]  /*34b0*/  @!P2 FMUL R27, R27, 0.5 ;  /* 0x3f0000001b1ba820 */ /* 0x000fc80000400000 */
[----:B------:R2:W4:Y:S01]  /*34c0*/  MUFU.EX2 R30, R26 ;  /* 0x0000001a001e7308 */ /* 0x0005220000000800 */
[----:B-1----:R-:W-:Y:S01]  /*34d0*/  @!P5 FMUL R18, R18, R18 ;  /* 0x000000121212d220 */ /* 0x002fe20000400000 */
[----:B------:R-:W-:-:S05]  /*34e0*/  FSETP.GEU.AND P5, PT, R40, -126, PT ;  /* 0xc2fc00002800780b */ /* 0x000fca0003fae000 */
[----:B------:R-:W-:Y:S01]  /*34f0*/  @!P4 FMUL R22, R22, 0.5 ;  /* 0x3f0000001616c820 */ /* 0x000fe20000400000 */
[----:B------:R-:W1:Y:S01]  /*3500*/  MUFU.EX2 R31, R27 ;  /* 0x0000001b001f7308 */ /* 0x000e620000000800 */
[----:B--2---:R-:W-:Y:S01]  /*3510*/  FFMA R26, R35, UR25, -R21 ;  /* 0x00000019231a7c23 */ /* 0x004fe20008000815 */
[----:B---3--:R-:W-:Y:S01]  /*3520*/  @!P6 FMUL R3, R3, R3 ;  /* 0x000000030303e220 */ /* 0x008fe20000400000 */
[----:B------:R-:W-:-:S04]  /*3530*/  FSETP.GEU.AND P6, PT, R23, -126, PT ;  /* 0xc2fc00001700780b */ /* 0x000fc80003fce000 */
[----:B------:R-:W-:Y:S01]  /*3540*/  @!P5 FMUL R40, R40, 0.5 ;  /* 0x3f0000002828d820 */ /* 0x000fe20000400000 */
[----:B------:R2:W3:Y:S01]  /*3550*/  MUFU.EX2 R34, R22 ;  /* 0x0000001600227308 */ /* 0x0004e20000000800 */
[----:B----4-:R-:W-:Y:S01]  /*3560*/  @!P3 FMUL R30, R30, R30 ;  /* 0x0000001e1e1eb220 */ /* 0x010fe20000400000 */
[----:B------:R-:W-:-:S06]  /*3570*/  FSETP.GEU.AND P3, PT, R26, -126, PT ;  /* 0xc2fc00001a00780b */ /* 0x000fcc0003f6e000 */
[----:B------:R-:W-:Y:S01]  /*3580*/  @!P6 FMUL R23, R23, 0.5 ;  /* 0x3f0000001717e820 */ /* 0x000fe20000400000 */
[----:B--2---:R-:W-:Y:S01]  /*3590*/  FFMA R22, R39, UR25, -R21 ;  /* 0x0000001927167c23 */ /* 0x004fe20008000815 */
[----:B-1----:R-:W-:Y:S01]  /*35a0*/  @!P2 FMUL R31, R31, R31 ;  /* 0x0000001f1f1fa220 */ /* 0x002fe20000400000 */
[----:B------:R-:W-:Y:S01]  /*35b0*/  FSETP.GEU.AND P2, PT, R38, -126, PT ;  /* 0xc2fc00002600780b */ /* 0x000fe20003f4e000 */
[----:B------:R1:W2:Y:S03]  /*35c0*/  MUFU.EX2 R35, R23 ;  /* 0x0000001700237308 */ /* 0x0002a60000000800 */
[----:B------:R-:W-:Y:S01]  /*35d0*/  @!P3 FMUL R26, R26, 0.5 ;  /* 0x3f0000001a1ab820 */ /* 0x000fe20000400000 */
[----:B------:R-:W-:Y:S01]  /*35e0*/  F2FP.F16.F32.PACK_AB R25, R31, R30 ;  /* 0x0000001e1f19723e */ /* 0x000fe200000000ff */
[----:B---3--:R-:W-:Y:S01]  /*35f0*/  @!P4 FMUL R34, R34, R34 ;  /* 0x000000222222c220 */ /* 0x008fe20000400000 */
[----:B------:R-:W-:-:S02]  /*3600*/  FSETP.GEU.AND P4, PT, R22, -126, PT ;  /* 0xc2fc00001600780b */ /* 0x000fc40003f8e000 */
[----:B------:R-:W3:Y:S01]  /*3610*/  MUFU.EX2 R40, R40 ;  /* 0x0000002800287308 */ /* 0x000ee20000000800 */
[----:B-1----:R-:W-:Y:S01]  /*3620*/  FFMA R23, R43, UR25, -R21 ;  /* 0x000000192b177c23 */ /* 0x002fe20008000815 */
[----:B------:R-:W-:Y:S02]  /*3630*/  FADD R21, R29, R14 ;  /* 0x0000000e1d157221 */ /* 0x000fe40000000000 */
[----:B------:R-:W-:-:S04]  /*3640*/  @!P2 FMUL R38, R38, 0.5 ;  /* 0x3f0000002626a820 */ /* 0x000fc80000400000 */
[----:B------:R1:W4:Y:S01]  /*3650*/  MUFU.EX2 R39, R26 ;  /* 0x0000001a00277308 */ /* 0x0003220000000800 */
[----:B--2---:R-:W-:Y:S01]  /*3660*/  @!P6 FMUL R35, R35, R35 ;  /* 0x000000232323e220 */ /* 0x004fe20000400000 */
[----:B------:R-:W-:Y:S01]  /*3670*/  FSETP.GEU.AND P6, PT, R42, -126, PT ;  /* 0xc2fc00002a00780b */ /* 0x000fe20003fce000 */
[----:B------:R-:W-:-:S05]  /*3680*/  @!P4 FMUL R22, R22, 0.5 ;  /* 0x3f0000001616c820 */ /* 0x000fca0000400000 */
[----:B------:R-:W2:Y:S01]  /*3690*/  MUFU.EX2 R38, R38 ;  /* 0x0000002600267308 */ /* 0x000ea20000000800 */
[----:B---3--:R-:W-:Y:S01]  /*36a0*/  @!P5 FMUL R40, R40, R40 ;  /* 0x000000282828d220 */ /* 0x008fe20000400000 */
[----:B------:R-:W-:Y:S01]  /*36b0*/  FSETP.GEU.AND P5, PT, R23, -126, PT ;  /* 0xc2fc00001700780b */ /* 0x000fe20003fae000 */
[----:B-1----:R-:W-:-:S04]  /*36c0*/  FADD R26, R37, R18 ;  /* 0x00000012251a7221 */ /* 0x002fc80000000000 */
[----:B------:R-:W-:Y:S01]  /*36d0*/  @!P6 FMUL R42, R42, 0.5 ;  /* 0x3f0000002a2ae820 */ /* 0x000fe20000400000 */
[----:B------:R1:W3:Y:S01]  /*36e0*/  MUFU.EX2 R41, R22 ;  /* 0x0000001600297308 */ /* 0x0002e20000000800 */
[----:B----4-:R-:W-:Y:S01]  /*36f0*/  @!P3 FMUL R39, R39, R39 ;  /* 0x000000272727b220 */ /* 0x010fe20000400000 */
[----:B------:R-:W-:Y:S01]  /*3700*/  FSETP.GEU.AND P3, PT, R46, -126, PT ;  /* 0xc2fc00002e00780b */ /* 0x000fe20003f6e000 */
[----:B------:R-:W-:-:S04]  /*3710*/  FADD R26, R21, R26 ;  /* 0x0000001a151a7221 */ /* 0x000fc80000000000 */
[----:B------:R-:W-:Y:S01]  /*3720*/  @!P5 FMUL R23, R23, 0.5 ;  /* 0x3f0000001717d820 */ /* 0x000fe20000400000 */
[----:B------:R-:W4:Y:S01]  /*3730*/  MUFU.EX2 R43, R42 ;  /* 0x0000002a002b7308 */ /* 0x000f220000000800 */
[----:B--2---:R-:W-:Y:S01]  /*3740*/  @!P2 FMUL R38, R38, R38 ;  /* 0x000000262626a220 */ /* 0x004fe20000400000 */
[----:B------:R-:W-:Y:S01]  /*3750*/  FSETP.GEU.AND P2, PT, R47, -126, PT ;  /* 0xc2fc00002f00780b */ /* 0x000fe20003f4e000 */
[----:B-1----:R-:W-:-:S04]  /*3760*/  FADD R22, R32, R19 ;  /* 0x0000001320167221 */ /* 0x002fc80000000000 */
[----:B------:R-:W-:Y:S01]  /*3770*/  @!P3 FMUL R46, R46, 0.5 ;  /* 0x3f0000002e2eb820 */ /* 0x000fe20000400000 */
[----:B------:R1:W2:Y:S01]  /*3780*/  MUFU.EX2 R44, R23 ;  /* 0x00000017002c7308 */ /* 0x0002a20000000800 */
[----:B---3--:R-:W-:Y:S01]  /*3790*/  @!P4 FMUL R41, R41, R41 ;  /* 0x000000292929c220 */ /* 0x008fe20000400000 */
[----:B------:R-:W-:Y:S01]  /*37a0*/  FSETP.GEU.AND P4, PT, R50, -126, PT ;  /* 0xc2fc00003200780b */ /* 0x000fe20003f8e000 */
[----:B------:R-:W-:-:S04]  /*37b0*/  FADD R13, R13, R22 ;  /* 0x000000160d0d7221 */ /* 0x000fc80000000000 */
[----:B------:R-:W-:Y:S01]  /*37c0*/  @!P2 FMUL R47, R47, 0.5 ;  /* 0x3f0000002f2fa820 */ /* 0x000fe20000400000 */
[----:B------:R-:W3:Y:S01]  /*37d0*/  MUFU.EX2 R45, R46 ;  /* 0x0000002e002d7308 */ /* 0x000ee20000000800 */
[----:B----4-:R-:W-:Y:S01]  /*37e0*/  @!P6 FMUL R43, R43, R43 ;  /* 0x0000002b2b2be220 */ /* 0x010fe20000400000 */
[----:B------:R-:W-:Y:S01]  /*37f0*/  FSETP.GEU.AND P6, PT, R51, -126, PT ;  /* 0xc2fc00003300780b */ /* 0x000fe20003fce000 */
[----:B-1----:R-:W-:-:S04]  /*3800*/  FADD R23, R36, R3 ;  /* 0x0000000324177221 */ /* 0x002fc80000000000 */
[----:B------:R-:W-:Y:S01]  /*3810*/  @!P4 FMUL R50, R50, 0.5 ;  /* 0x3f0000003232c820 */ /* 0x000fe20000400000 */
[----:B------:R-:W1:Y:S01]  /*3820*/  MUFU.EX2 R42, R47 ;  /* 0x0000002f002a7308 */ /* 0x000e620000000800 */
[----:B--2---:R-:W-:Y:S01]  /*3830*/  @!P5 FMUL R44, R44, R44 ;  /* 0x0000002c2c2cd220 */ /* 0x004fe20000400000 */
[----:B------:R-:W-:-:S03]  /*3840*/  FSETP.GEU.AND P5, PT, R54, -126, PT ;  /* 0xc2fc00003600780b */ /* 0x000fc60003fae000 */
[----:B------:R-:W-:Y:S01]  /*3850*/  FADD R21, R31, R44 ;  /* 0x0000002c1f157221 */ /* 0x000fe20000000000 */
[----:B------:R-:W-:Y:S01]  /*3860*/  F2FP.F16.F32.PACK_AB R31, R41, R38 ;  /* 0x00000026291f723e */ /* 0x000fe200000000ff */
[----:B------:R-:W-:Y:S01]  /*3870*/  @!P6 FMUL R51, R51, 0.5 ;  /* 0x3f0000003333e820 */ /* 0x000fe20000400000 */
[----:B------:R2:W4:Y:S01]  /*3880*/  MUFU.EX2 R49, R50 ;  /* 0x0000003200317308 */ /* 0x0005220000000800 */
[----:B---3--:R-:W-:Y:S01]  /*3890*/  @!P3 FMUL R45, R45, R45 ;  /* 0x0000002d2d2db220 */ /* 0x008fe20000400000 */
[----:B------:R-:W-:-:S03]  /*38a0*/  FSETP.GEU.AND P3, PT, R55, -126, PT ;  /* 0xc2fc00003700780b */ /* 0x000fc60003f6e000 */
[----:B------:R-:W-:Y:S02]  /*38b0*/  FADD R22, R34, R45 ;  /* 0x0000002d22167221 */ /* 0x000fe40000000000 */
[----:B------:R-:W-:Y:S01]  /*38c0*/  @!P5 FMUL R54, R54, 0.5 ;  /* 0x3f0000003636d820 */ /* 0x000fe20000400000 */
[----:B------:R3:W5:Y:S01]  /*38d0*/  MUFU.EX2 R46, R51 ;  /* 0x00000033002e7308 */ /* 0x0007620000000800 */
[----:B--2---:R-:W-:Y:S01]  /*38e0*/  FMUL R50, R20, UR25 ;  /* 0x0000001914327c20 */ /* 0x004fe20008400000 */
[----:B-1----:R-:W-:Y:S01]  /*38f0*/  @!P2 FMUL R42, R42, R42 ;  /* 0x0000002a2a2aa220 */ /* 0x002fe20000400000 */
[----:B------:R-:W-:Y:S01]  /*3900*/  FSETP.GEU.AND P2, PT, R10, -126, PT ;  /* 0xc2fc00000a00780b */ /* 0x000fe20003f4e000 */
[----:B------:R-:W-:-:S03]  /*3910*/  FADD R20, R33, R16 ;  /* 0x0000001021147221 */ /* 0x000fc60000000000 */
[----:B------:R-:W-:Y:S01]  /*3920*/  @!P3 FMUL R55, R55, 0.5 ;  /* 0x3f0000003737b820 */ /* 0x000fe20000400000 */
[----:B------:R-:W1:Y:S01]  /*3930*/  MUFU.EX2 R47, R54 ;  /* 0x00000036002f7308 */ /* 0x000e620000000800 */
[----:B----4-:R-:W-:Y:S01]  /*3940*/  @!P4 FMUL R49, R49, R49 ;  /* 0x000000313131c220 */ /* 0x010fe20000400000 */
[----:B------:R-:W-:Y:S01]  /*3950*/  FSETP.GEU.AND P4, PT, R50, -126, PT ;  /* 0xc2fc00003200780b */ /* 0x000fe20003f8e000 */
[----:B------:R-:W-:Y:S01]  /*3960*/  FADD R27, R11, R20 ;  /* 0x000000140b1b7221 */ /* 0x000fe20000000000 */
[----:B------:R-:W-:Y:S01]  /*3970*/  FADD R20, R28, R17 ;  /* 0x000000111c147221 */ /* 0x000fe20000000000 */
[----:B---3--:R-:W-:Y:S02]  /*3980*/  FADD R51, R40, R49 ;  /* 0x0000003128337221 */ /* 0x008fe40000000000 */
[----:B------:R-:W-:Y:S01]  /*3990*/  FADD R26, R27, R26 ;  /* 0x0000001a1b1a7221 */ /* 0x000fe20000000000 */
[----:B------:R-:W2:Y:S01]  /*39a0*/  MUFU.EX2 R48, R55 ;  /* 0x0000003700307308 */ /* 0x000ea20000000800 */
[----:B------:R-:W-:Y:S01]  /*39b0*/  @!P2 FMUL R10, R10, 0.5 ;  /* 0x3f0000000a0aa820 */ /* 0x000fe20000400000 */
[----:B-----5:R-:W-:Y:S01]  /*39c0*/  @!P6 FMUL R46, R46, R46 ;  /* 0x0000002e2e2ee220 */ /* 0x020fe20000400000 */
[----:B------:R-:W-:Y:S01]  /*39d0*/  FADD R20, R20, R23 ;  /* 0x0000001714147221 */ /* 0x000fe20000000000 */
[C---:B------:R-:W-:Y:S01]  /*39e0*/  FADD R23, R35.reuse, R42 ;  /* 0x0000002a23177221 */ /* 0x040fe20000000000 */
[----:B------:R-:W-:Y:S01]  /*39f0*/  F2FP.F16.F32.PACK_AB R27, R35, R34 ;  /* 0x00000022231b723e */ /* 0x000fe200000000ff */
[----:B------:R-:W-:Y:S01]  /*3a00*/  FADD R52, R39, R46 ;  /* 0x0000002e27347221 */ /* 0x000fe20000000000 */
[----:B------:R-:W-:Y:S01]  /*3a10*/  @!P4 FMUL R50, R50, 0.5 ;  /* 0x3f0000003232c820 */ /* 0x000fe20000400000 */
[----:B------:R3:W4:Y:S01]  /*3a20*/  MUFU.EX2 R11, R10 ;  /* 0x0000000a000b7308 */ /* 0x0007220000000800 */
[----:B-1----:R-:W-:Y:S01]  /*3a30*/  @!P5 FMUL R47, R47, R47 ;  /* 0x0000002f2f2fd220 */ /* 0x002fe20000400000 */
[----:B------:R-:W-:Y:S01]  /*3a40*/  FADD R21, R21, R52 ;  /* 0x0000003415157221 */ /* 0x000fe20000000000 */
[----:B------:R-:W-:Y:S01]  /*3a50*/  FADD R13, R13, R20 ;  /* 0x000000140d0d7221 */ /* 0x000fe20000000000 */
[----:B------:R-:W-:Y:S01]  /*3a60*/  F2FP.F16.F32.PACK_AB R34, R14, R17 ;  /* 0x000000110e22723e */ /* 0x000fe200000000ff */
[----:B------:R-:W-:Y:S01]  /*3a70*/  FADD R53, R38, R47 ;  /* 0x0000002f26357221 */ /* 0x000fe20000000000 */
[----:B------:R-:W-:Y:S01]  /*3a80*/  F2FP.F16.F32.PACK_AB R35, R42, R45 ;  /* 0x0000002d2a23723e */ /* 0x000fe200000000ff */
[----:B------:R-:W-:Y:S01]  /*3a90*/  FADD R26, R13, R26 ;  /* 0x0000001a0d1a7221 */ /* 0x000fe20000000000 */
[----:B------:R-:W1:Y:S01]  /*3aa0*/  MUFU.EX2 R50, R50 ;  /* 0x0000003200327308 */ /* 0x000e620000000800 */
[----:B--2---:R-:W-:Y:S01]  /*3ab0*/  @!P3 FMUL R48, R48, R48 ;  /* 0x000000303030b220 */ /* 0x004fe20000400000 */
[----:B---3--:R-:W-:Y:S01]  /*3ac0*/  FADD R10, R30, R43 ;  /* 0x0000002b1e0a7221 */ /* 0x008fe20000000000 */
[----:B------:R-:W-:Y:S01]  /*3ad0*/  FADD R53, R22, R53 ;  /* 0x0000003516357221 */ /* 0x000fe20000000000 */
[----:B------:R-:W-:Y:S01]  /*3ae0*/  F2FP.F16.F32.PACK_AB R30, R37, R36 ;  /* 0x00000024251e723e */ /* 0x000fe200000000ff */
[----:B------:R-:W-:Y:S01]  /*3af0*/  FADD R54, R41, R48 ;  /* 0x0000003029367221 */ /* 0x000fe20000000000 */
[----:B------:R-:W-:Y:S01]  /*3b00*/  FADD R10, R10, R51 ;  /* 0x000000330a0a7221 */ /* 0x000fe20000000000 */
[----:B------:R-:W-:-:S02]  /*3b10*/  F2FP.F16.F32.PACK_AB R36, R16, R19 ;  /* 0x000000131024723e */ /* 0x000fc400000000ff */
[----:B------:R-:W-:Y:S01]  /*3b20*/  FADD R54, R23, R54 ;  /* 0x0000003617367221 */ /* 0x000fe20000000000 */
[----:B------:R-:W-:Y:S01]  /*3b30*/  FADD R10, R10, R53 ;  /* 0x000000350a0a7221 */ /* 0x000fe20000000000 */
[----:B----4-:R-:W-:Y:S01]  /*3b40*/  @!P2 FMUL R11, R11, R11 ;  /* 0x0000000b0b0ba220 */ /* 0x010fe20000400000 */
[----:B------:R-:W-:Y:S01]  /*3b50*/  F2FP.F16.F32.PACK_AB R37, R46, R49 ;  /* 0x000000312e25723e */ /* 0x000fe200000000ff */
[----:B------:R-:W-:Y:S01]  /*3b60*/  FADD R21, R21, R54 ;  /* 0x0000003615157221 */ /* 0x000fe20000000000 */
[----:B------:R-:W-:Y:S01]  /*3b70*/  F2FP.F16.F32.PACK_AB R38, R18, R3 ;  /* 0x000000031226723e */ /* 0x000fe200000000ff */
[----:B------:R-:W-:Y:S01]  /*3b80*/  FFMA R6, R11, R6, R26 ;  /* 0x000000060b067223 */ /* 0x000fe2000000001a */
[----:B------:R-:W-:Y:S01]  /*3b90*/  F2FP.F16.F32.PACK_AB R26, R29, R28 ;  /* 0x0000001c1d1a723e */ /* 0x000fe200000000ff */
[----:B------:R-:W-:Y:S01]  /*3ba0*/  FADD R21, R10, R21 ;  /* 0x000000150a157221 */ /* 0x000fe20000000000 */
[----:B------:R-:W-:Y:S01]  /*3bb0*/  SHF.L.U32 R10, R88, 0x1f, RZ ;  /* 0x0000001f580a7819 */ /* 0x000fe200000006ff */
[----:B-1----:R-:W-:Y:S01]  /*3bc0*/  @!P4 FMUL R50, R50, R50 ;  /* 0x000000323232c220 */ /* 0x002fe20000400000 */
[----:B------:R-:W-:Y:S01]  /*3bd0*/  F2FP.F16.F32.PACK_AB R28, R33, R32 ;  /* 0x00000020211c723e */ /* 0x000fe200000000ff */
[----:B------:R-:W-:Y:S01]  /*3be0*/  FMUL R56, R56, R11 ;  /* 0x0000000b38387220 */ /* 0x000fe20000400000 */
[----:B------:R1:W2:Y:S01]  /*3bf0*/  SYNCS.PHASECHK.TRANS64.TRYWAIT P2, [UR6+0xe000], R10 ;  /* 0x00e0000aff0075a7 */ /* 0x0002a20008040146 */
[----:B------:R-:W-:Y:S01]  /*3c00*/  FFMA R7, R50, R7, R21 ;  /* 0x0000000732077223 */ /* 0x000fe20000000015 */
[-C--:B------:R-:W-:Y:S01]  /*3c10*/  FMUL R57, R57, R11.reuse ;  /* 0x0000000b39397220 */ /* 0x080fe20000400000 */
        /* <DEDUP_REMOVED lines=13> */
[----:B------:R-:W-:Y:S01]  /*3cf0*/  FMUL R85, R85, R11 ;  /* 0x0000000b55557220 */ /* 0x000fe20000400000 */
        /* <DEDUP_REMOVED lines=16> */
[----:B------:R-:W-:-:S02]  /*3e00*/  F2FP.F16.F32.PACK_AB R29, R39, R40 ;  /* 0x00000028271d723e */ /* 0x000fc400000000ff */
[----:B------:R-:W-:Y:S02]  /*3e10*/  F2FP.F16.F32.PACK_AB R32, R12, R15 ;  /* 0x0000000f0c20723e */ /* 0x000fe400000000ff */
[----:B------:R-:W-:Y:S01]  /*3e20*/  F2FP.F16.F32.PACK_AB R33, R44, R43 ;  /* 0x0000002b2c21723e */ /* 0x000fe200000000ff */
[----:B-1----:R-:W-:Y:S06]  /*3e30*/  @!P0 BRA `(.L_x_27) ;  /* 0x0000000000048947 */ /* 0x002fec0003800000 */
[----:B------:R-:W-:Y:S01]  /*3e40*/  BPT.TRAP 0x1 ;  /* 0x000000040000795c */ /* 0x000fe20000300000 */
.L_x_27:
[----:B--2---:R-:W-:Y:S05]  /*3e50*/  @P2 BRA `(.L_x_28) ;  /* 0x0000000000082947 */ /* 0x004fea0003800000 */
[----:B------:R-:W1:Y:S02]  /*3e60*/  SYNCS.PHASECHK.TRANS64.TRYWAIT P2, [UR6+0xe000], R10 ;  /* 0x00e0000aff0075a7 */ /* 0x000e640008040146 */
[----:B-1----:R-:W-:Y:S05]  /*3e70*/  @!P2 BRA `(.L_x_29) ;  /* 0x0000004400e4a947 */ /* 0x002fea0003800000 */
.L_x_28:
[----:B------:R-:W-:Y:S01]  /*3e80*/  ULEA UR6, UR24, UR20, 0x9 ;  /* 0x0000001418067291 */ /* 0x000fe2000f8e483f */
[----:B------:R-:W-:Y:S01]  /*3e90*/  WARPGROUP.ARRIVE ;  /* 0x00000000000079c5 */ /* 0x000fe20000000000 */
[----:B------:R-:W-:Y:S01]  /*3ea0*/  UMOV UR7, 0x40000040 ;  /* 0x4000004000077882 */ /* 0x000fe20000000000 */
[----:B------:R-:W-:Y:S01]  /*3eb0*/  UMOV UR11, 0x40000040 ;  /* 0x40000040000b7882 */ /* 0x000fe20000000000 */
[----:B------:R-:W-:Y:S01]  /*3ec0*/  UIADD3 UR10, UR6, 0x80, URZ ;  /* 0x00000080060a7890 */ /* 0x000fe2000fffe03f */
[----:B------:R-:W-:-:S04]  /*3ed0*/  F2FP.F16.F32.PACK_AB R39, R48, R47 ;  /* 0x0000002f3027723e */ /* 0x000fc800000000ff */
[----:B------:R-:W-:Y:S01]  /*3ee0*/  HGMMA.64x64x16.F32 R56, R24, gdesc[UR4].tnspB, R56, gsb0 ;  /* 0x40e0000418387df0 */ /* 0x000fe20008000838 */
[----:B------:R-:W-:Y:S02]  /*3ef0*/  UMOV UR7, 0x40000040 ;  /* 0x4000004000077882 */ /* 0x000fe40000000000 */
[----:B------:R-:W-:Y:S02]  /*3f00*/  WARPGROUP.DEPBAR.LE gsb0, 0x0 ;  /* 0x00008000000079c5 */ /* 0x000fe40000010000 */
[----:B------:R-:W-:-:S06]  /*3f10*/  WARPGROUP.ARRIVE ;  /* 0x00000000000079c5 */ /* 0x000fcc0000000000 */
[----:B------:R-:W-:Y:S01]  /*3f20*/  HGMMA.64x64x16.F32 R56, R28, gdesc[UR8].tnspB, R56, gsb0 ;  /* 0x40e000081c387df0 */ /* 0x000fe20008000838 */
[----:B------:R-:W-:Y:S01]  /*3f30*/  UIADD3 UR10, UR6, 0x100, URZ ;  /* 0x00000100060a7890 */ /* 0x000fe2000fffe03f */
[----:B------:R-:W-:Y:S01]  /*3f40*/  UMOV UR11, 0x40000040 ;  /* 0x40000040000b7882 */ /* 0x000fe20000000000 */
[----:B------:R-:W-:Y:S01]  /*3f50*/  UIADD3 UR6, UR6, 0x180, URZ ;  /* 0x0000018006067890 */ /* 0x000fe2000fffe03f */
[----:B------:R-:W-:Y:S02]  /*3f60*/  WARPGROUP.DEPBAR.LE gsb0, 0x0 ;  /* 0x00008000000079c5 */ /* 0x000fe40000010000 */
[----:B------:R-:W-:-:S06]  /*3f70*/  WARPGROUP.ARRIVE ;  /* 0x00000000000079c5 */ /* 0x000fcc0000000000 */
[----:B------:R-:W-:Y:S03]  /*3f80*/  HGMMA.64x64x16.F32 R56, R32, gdesc[UR8].tnspB, R56, gsb0 ;  /* 0x40e0000820387df0 */ /* 0x000fe60008000838 */
[----:B------:R-:W-:Y:S02]  /*3f90*/  WARPGROUP.DEPBAR.LE gsb0, 0x0 ;  /* 0x00008000000079c5 */ /* 0x000fe40000010000 */
[----:B------:R-:W-:-:S06]  /*3fa0*/  WARPGROUP.ARRIVE ;  /* 0x00000000000079c5 */ /* 0x000fcc0000000000 */
[----:B------:R-:W-:Y:S03]  /*3fb0*/  HGMMA.64x64x16.F32 R56, R36, gdesc[UR4].tnspB, R56, gsb0 ;  /* 0x40e0000424387df0 */ /* 0x000fe60008000838 */
[----:B------:R-:W-:Y:S02]  /*3fc0*/  WARPGROUP.DEPBAR.LE gsb0, 0x0 ;  /* 0x00008000000079c5 */ /* 0x000fe40000010000 */
[----:B------:R-:W-:Y:S05]  /*3fd0*/  @!P0 BRA `(.L_x_30) ;  /* 0x0000000000048947 */ /* 0x000fea0003800000 */
[----:B------:R-:W-:Y:S01]  /*3fe0*/  BPT.TRAP 0x1 ;  /* 0x000000040000795c */ /* 0x000fe20000300000 */
.L_x_30:
[----:B------:R-:W-:-:S04]  /*3ff0*/  ULEA UR6, UR21, UR36, 0x3 ;  /* 0x0000002415067291 */ /* 0x000fc8000f8e183f */
[----:B------:R-:W-:-:S04]  /*4000*/  UIADD3 UR6, UR6, 0xe028, URZ ;  /* 0x0000e02806067890 */ /* 0x000fc8000fffe03f */
[----:B------:R-:W-:-:S09]  /*4010*/  UPRMT UR6, URZ, 0x654, UR6 ;  /* 0x000006543f067896 */ /* 0x000fd20008000006 */
[----:B------:R-:W-:Y:S01]  /*4020*/  SYNCS.ARRIVE.TRANS64.RED.A1T0 RZ, [UR6], RZ ;  /* 0x000000ffffff79a7 */ /* 0x000fe20008100406 */
[----:B------:R-:W-:Y:S05]  /*4030*/  @P1 BRA `(.L_x_31) ;  /* 0x0000000000041947 */ /* 0x000fea0003800000 */
[----:B------:R-:W-:Y:S01]  /*4040*/  BPT.TRAP 0x1 ;  /* 0x000000040000795c */ /* 0x000fe20000300000 */
.L_x_31:
[----:B------:R-:W-:-:S04]  /*4050*/  UIADD3 UR21, UR21, 0x1, URZ ;  /* 0x0000000115157890 */ /* 0x000fc8000fffe03f */
[----:B------:R-:W-:-:S04]  /*4060*/  UISETP.NE.AND UP0, UPT, UR21, 0x5, UPT ;  /* 0x000000051500788c */ /* 0x000fc8000bf05270 */
[----:B------:R-:W-:Y:S01]  /*4070*/  USEL UR21, UR21, URZ, UP0 ;  /* 0x0000003f15157287 */ /* 0x000fe20008000000 */
[----:B------:R-:W-:Y:S11]  /*4080*/  @!P0 BRA `(.L_x_32) ;  /* 0x0000000000048947 */ /* 0x000ff60003800000 */
[----:B------:R-:W-:Y:S01]  /*4090*/  BPT.TRAP 0x1 ;  /* 0x000000040000795c */ /* 0x000fe20000300000 */
.L_x_32:
[----:B------:R-:W-:-:S04]  /*40a0*/  ULEA UR6, UR21, UR36, 0x3 ;  /* 0x0000002415067291 */ /* 0x000fc8000f8e183f */
[----:B------:R-:W-:-:S04]  /*40b0*/  UIADD3 UR6, UR6, 0xe028, URZ ;  /* 0x0000e02806067890 */ /* 0x000fc8000fffe03f */
[----:B------:R-:W-:-:S09]  /*40c0*/  UPRMT UR6, URZ, 0x654, UR6 ;  /* 0x000006543f067896 */ /* 0x000fd20008000006 */
[----:B------:R-:W-:Y:S01]  /*40d0*/  SYNCS.ARRIVE.TRANS64.RED.A1T0 RZ, [UR6], RZ ;  /* 0x000000ffffff79a7 */ /* 0x000fe20008100406 */
[----:B------:R-:W-:Y:S05]  /*40e0*/  @P1 BRA `(.L_x_33) ;  /* 0x0000000000041947 */ /* 0x000fea0003800000 */
[----:B------:R-:W-:Y:S01]  /*40f0*/  BPT.TRAP 0x1 ;  /* 0x000000040000795c */ /* 0x000fe20000300000 */
.L_x_33:
[----:B------:R-:W-:Y:S01]  /*4100*/  UIADD3 UR24, UR24, 0x1, URZ ;  /* 0x0000000118187890 */ /* 0x000fe2000fffe03f */
[----:B------:R-:W-:Y:S01]  /*4110*/  ISETP.GT.AND P2, PT, R9, 0x1, PT ;  /* 0x000000010900780c */ /* 0x000fe20003f44270 */
[----:B------:R-:W-:Y:S01]  /*4120*/  UIADD3 UR21, UR21, 0x1, URZ ;  /* 0x0000000115157890 */ /* 0x000fe2000fffe03f */
[----:B------:R-:W-:Y:S01]  /*4130*/  VIADD R5, R5, 0x40 ;  /* 0x0000004005057836 */ /* 0x000fe20000000000 */
[----:B------:R-:W-:Y:S01]  /*4140*/  UISETP.NE.AND UP2, UPT, UR24, 0x5, UPT ;  /* 0x000000051800788c */ /* 0x000fe2000bf45270 */
[----:B-1----:R-:W-:Y:S01]  /*4150*/  IADD3 R3, R9, -0x1, RZ ;  /* 0xffffffff09037810 */ /* 0x002fe20007ffe0ff */
[----:B------:R-:W-:Y:S01]  /*4160*/  UISETP.NE.AND UP0, UPT, UR21, 0x5, UPT ;  /* 0x000000051500788c */ /* 0x000fe2000bf05270 */
[----:B------:R-:W-:Y:S01]  /*4170*/  IMAD.MOV.U32 R11, RZ, RZ, R4 ;  /* 0x000000ffff0b7224 */ /* 0x000fe200078e0004 */
[----:B------:R-:W-:Y:S01]  /*4180*/  USEL UR6, URZ, 0x1, UP2 ;  /* 0x000000013f067887 */ /* 0x000fe20009000000 */
[----:B------:R-:W-:Y:S01]  /*4190*/  IMAD.MOV.U32 R13, RZ, RZ, R8 ;  /* 0x000000ffff0d7224 */ /* 0x000fe200078e0008 */
[----:B------:R-:W-:-:S02]  /*41a0*/  USEL UR21, UR21, URZ, UP0 ;  /* 0x0000003f15157287 */ /* 0x000fc40008000000 */
[----:B------:R-:W-:Y:S02]  /*41b0*/  USEL UR24, UR24, URZ, UP2 ;  /* 0x0000003f18187287 */ /* 0x000fe40009000000 */
[----:B------:R-:W-:Y:S01]  /*41c0*/  LOP3.LUT R10, R88, UR6, RZ, 0x3c, !PT ;  /* 0x00000006580a7c12 */ /* 0x000fe2000f8e3cff */
[----:B------:R-:W-:Y:S09]  /*41d0*/  @P2 BRA `(.L_x_34) ;  /* 0xffffffe400d82947 */ /* 0x000ff2000383ffff */
.L_x_23:
[----:B------:R-:W-:-:S13]  /*41e0*/  ISETP.GE.AND P2, PT, R9, RZ, PT ;  /* 0x000000ff0900720c */ /* 0x000fda0003f46270 */
[----:B------:R-:W-:Y:S05]  /*41f0*/  @!P2 BRA `(.L_x_35) ;  /* 0x0000001c006ca947 */ /* 0x000fea0003800000 */
[----:B------:R-:W-:Y:S01]  /*4200*/  IADD3 R3, R9, 0x1, RZ ;  /* 0x0000000109037810 */ /* 0x000fe20007ffe0ff */
[----:B------:R-:W-:Y:S01]  /*4210*/  IMAD.MOV.U32 R11, RZ, RZ, R4 ;  /* 0x000000ffff0b7224 */ /* 0x000fe200078e0004 */
[----:B------:R-:W-:Y:S01]  /*4220*/  ULDC UR25, c[0x0][0x604] ;  /* 0x0001810000197ab9 */ /* 0x000fe20000000800 */
[----:B------:R-:W-:-:S07]  /*4230*/  IMAD.MOV.U32 R12, RZ, RZ, R8 ;  /* 0x000000ffff0c7224 */ /* 0x000fce00078e0008 */
.L_x_46:
[----:B------:R-:W-:Y:S05]  /*4240*/  @!P0 BRA `(.L_x_36) ;  /* 0x0000000000048947 */ /* 0x000fea0003800000 */
[----:B------:R-:W-:Y:S01]  /*4250*/  BPT.TRAP 0x1 ;  /* 0x000000040000795c */ /* 0x000fe20000300000 */
.L_x_36:
[----:B------:R-:W-:Y:S01]  /*4260*/  ULEA UR6, UR24, UR36, 0x3 ;  /* 0x0000002418067291 */ /* 0x000fe2000f8e183f */
[----:B------:R-:W-:-:S08]  /*4270*/  SHF.L.U32 R4, R10, 0x1f, RZ ;  /* 0x0000001f0a047819 */ /* 0x000fd000000006ff */
[----:B------:R-:W1:Y:S02]  /*4280*/  SYNCS.PHASECHK.TRANS64.TRYWAIT P2, [UR6+0xe000], R4 ;  /* 0x00e00004ff0075a7 */ /* 0x000e640008040146 */
[----:B-1----:R-:W-:Y:S05]  /*4290*/  @!P2 BRA `(.L_x_37) ;  /* 0x0000004000f4a947 */ /* 0x002fea0003800000 */
.L_x_106:
        /* <DEDUP_REMOVED lines=14> */
[----:B-1----:R-:W-:Y:S01]  /*4380*/  LOP3.LUT R9, R10, UR6, RZ, 0x3c, !PT ;  /* 0x000000060a097c12 */ /* 0x002fe2000f8e3cff */
        /* <DEDUP_REMOVED lines=12> */
.L_x_38:
[C---:B------:R-:W-:Y:S01]  /*4450*/  IADD3 R13, R5.reuse, 0x1, RZ ;  /* 0x00000001050d7810 */ /* 0x040fe20007ffe0ff */
[C---:B------:R-:W-:Y:S01]  /*4460*/  VIADD R15, R5.reuse, 0x8 ;  /* 0x00000008050f7836 */ /* 0x040fe20000000000 */
[C---:B------:R-:W-:Y:S01]  /*4470*/  ISETP.GE.AND P2, PT, R0.reuse, R5, PT ;  /* 0x000000050000720c */ /* 0x040fe20003f46270 */
[C---:B------:R-:W-:Y:S01]  /*4480*/  VIADD R17, R5.reuse, 0x9 ;  /* 0x0000000905117836 */ /* 0x040fe20000000000 */
[----:B------:R-:W-:Y:S01]  /*4490*/  ISETP.GE.AND P3, PT, R0, R13, PT ;  /* 0x0000000d0000720c */ /* 0x000fe20003f66270 */
[C---:B------:R-:W-:Y:S01]  /*44a0*/  VIADD R21, R5.reuse, 0x11 ;  /* 0x0000001105157836 */ /* 0x040fe20000000000 */
[----:B------:R-:W-:Y:S01]  /*44b0*/  FSEL R24, R24, -INF , P2 ;  /* 0xff80000018187808 */ /* 0x000fe20001000000 */
[C---:B------:R-:W-:Y:S01]  /*44c0*/  VIADD R93, R5.reuse, 0x21 ;  /* 0x00000021055d7836 */ /* 0x040fe20000000000 */
[----:B------:R-:W-:Y:S01]  /*44d0*/  ISETP.GE.AND P2, PT, R0, R15, PT ;  /* 0x0000000f0000720c */ /* 0x000fe20003f46270 */
[----:B------:R-:W-:Y:S01]  /*44e0*/  VIADD R97, R5, 0x29 ;  /* 0x0000002905617836 */ /* 0x000fe20000000000 */
[----:B------:R-:W-:Y:S01]  /*44f0*/  FSEL R25, R25, -INF , P3 ;  /* 0xff80000019197808 */ /* 0x000fe20001800000 */
[C---:B------:R-:W-:Y:S01]  /*4500*/  VIADD R105, R5.reuse, 0x39 ;  /* 0x0000003905697836 */ /* 0x040fe20000000000 */
[----:B------:R-:W-:Y:S01]  /*4510*/  FMNMX R4, R24, R11, !PT ;  /* 0x0000000b18047209 */ /* 0x000fe20007800000 */
[----:B------:R-:W-:Y:S01]  /*4520*/  ULEA UR6, UR24, UR36, 0x3 ;  /* 0x0000002418067291 */ /* 0x000fe2000f8e183f */
[----:B------:R-:W-:-:S02]  /*4530*/  IADD3 R19, R5, 0x10, RZ ;  /* 0x0000001005137810 */ /* 0x000fc40007ffe0ff */
[----:B------:R-:W-:Y:S02]  /*4540*/  ISETP.GE.AND P3, PT, R0, R17, PT ;  /* 0x000000110000720c */ /* 0x000fe40003f66270 */
[----:B------:R-:W-:Y:S02]  /*4550*/  FSEL R28, R28, -INF , P2 ;  /* 0xff8000001c1c7808 */ /* 0x000fe40001000000 */
[----:B------:R-:W-:Y:S02]  /*4560*/  FMNMX R23, R25, R4, !PT ;  /* 0x0000000419177209 */ /* 0x000fe40007800000 */
[----:B------:R-:W-:Y:S02]  /*4570*/  ISETP.GE.AND P2, PT, R0, R19, PT ;  /* 0x000000130000720c */ /* 0x000fe40003f46270 */
[----:B------:R-:W-:Y:S02]  /*4580*/  FSEL R29, R29, -INF , P3 ;  /* 0xff8000001d1d7808 */ /* 0x000fe40001800000 */
[----:B------:R-:W-:Y:S01]  /*4590*/  FMNMX R4, R28, R23, !PT ;  /* 0x000000171c047209 */ /* 0x000fe20007800000 */
[----:B------:R-:W-:Y:S01]  /*45a0*/  VIADD R23, R5, 0x18 ;  /* 0x0000001805177836 */ /* 0x000fe20000000000 */
[----:B------:R-:W-:-:S02]  /*45b0*/  ISETP.GE.AND P3, PT, R0, R21, PT ;  /* 0x000000150000720c */ /* 0x000fc40003f66270 */
[----:B------:R-:W-:Y:S02]  /*45c0*/  FSEL R32, R32, -INF , P2 ;  /* 0xff80000020207808 */ /* 0x000fe40001000000 */
[----:B------:R-:W-:Y:S02]  /*45d0*/  FMNMX R91, R29, R4, !PT ;  /* 0x000000041d5b7209 */ /* 0x000fe40007800000 */
[----:B------:R-:W-:Y:S02]  /*45e0*/  IADD3 R89, R5, 0x19, RZ ;  /* 0x0000001905597810 */ /* 0x000fe40007ffe0ff */
[----:B------:R-:W-:Y:S02]  /*45f0*/  ISETP.GE.AND P2, PT, R0, R23, PT ;  /* 0x000000170000720c */ /* 0x000fe40003f46270 */
[----:B------:R-:W-:Y:S02]  /*4600*/  FSEL R33, R33, -INF , P3 ;  /* 0xff80000021217808 */ /* 0x000fe40001800000 */
[----:B------:R-:W-:Y:S01]  /*4610*/  FMNMX R4, R32, R91, !PT ;  /* 0x0000005b20047209 */ /* 0x000fe20007800000 */
[----:B------:R-:W-:Y:S01]  /*4620*/  VIADD R91, R5, 0x20 ;  /* 0x00000020055b7836 */ /* 0x000fe20000000000 */
[----:B------:R-:W-:-:S02]  /*4630*/  ISETP.GE.AND P3, PT, R0, R89, PT ;  /* 0x000000590000720c */ /* 0x000fc40003f66270 */
[----:B------:R-:W-:Y:S02]  /*4640*/  FSEL R36, R36, -INF , P2 ;  /* 0xff80000024247808 */ /* 0x000fe40001000000 */
[----:B------:R-:W-:Y:S02]  /*4650*/  FMNMX R95, R33, R4, !PT ;  /* 0x00000004215f7209 */ /* 0x000fe40007800000 */
[----:B------:R-:W-:Y:S02]  /*4660*/  ISETP.GE.AND P2, PT, R0, R91, PT ;  /* 0x0000005b0000720c */ /* 0x000fe40003f46270 */
[----:B------:R-:W-:Y:S02]  /*4670*/  FSEL R37, R37, -INF , P3 ;  /* 0xff80000025257808 */ /* 0x000fe40001800000 */
[----:B------:R-:W-:Y:S02]  /*4680*/  FMNMX R4, R36, R95, !PT ;  /* 0x0000005f24047209 */ /* 0x000fe40007800000 */
        /* <DEDUP_REMOVED lines=22> */
[----:B------:R-:W-:-:S02]  /*47f0*/  ISETP.GE.AND P3, PT, R0, R105, PT ;  /* 0x000000690000720c */ /* 0x000fc40003f66270 */
[----:B------:R-:W-:Y:S02]  /*4800*/  FSEL R52, R52, -INF , P2 ;  /* 0xff80000034347808 */ /* 0x000fe40001000000 */
[----:B------:R-:W-:Y:S02]  /*4810*/  FMNMX R107, R49, R4, !PT ;  /* 0x00000004316b7209 */ /* 0x000fe40007800000 */
[----:B------:R-:W-:Y:S02]  /*4820*/  FSEL R53, R53, -INF , P3 ;  /* 0xff80000035357808 */ /* 0x000fe40001800000 */
[----:B------:R-:W-:Y:S02]  /*4830*/  FMNMX R4, R52, R107, !PT ;  /* 0x0000006b34047209 */ /* 0x000fe40007800000 */
[----:B------:R-:W-:Y:S02]  /*4840*/  ISETP.GE.AND P2, PT, R2, R5, PT ;  /* 0x000000050200720c */ /* 0x000fe40003f46270 */
[----:B------:R-:W-:-:S02]  /*4850*/  FMNMX R4, R53, R4, !PT ;  /* 0x0000000435047209 */ /* 0x000fc40007800000 */
[----:B------:R-:W-:Y:S02]  /*4860*/  ISETP.GE.AND P3, PT, R2, R13, PT ;  /* 0x0000000d0200720c */ /* 0x000fe40003f66270 */
[----:B------:R-:W-:Y:S01]  /*4870*/  FSEL R13, R26, -INF , P2 ;  /* 0xff8000001a0d7808 */ /* 0x000fe20001000000 */
[----:B------:R-:W1:Y:S01]  /*4880*/  SHFL.BFLY PT, R107, R4, 0x1, 0x1f ;  /* 0x0c201f00046b7f89 */ /* 0x000e6200000e0000 */
[C---:B------:R-:W-:Y:S02]  /*4890*/  ISETP.GE.AND P2, PT, R2.reuse, R15, PT ;  /* 0x0000000f0200720c */ /* 0x040fe40003f46270 */
[----:B------:R-:W-:Y:S02]  /*48a0*/  FSEL R27, R27, -INF , P3 ;  /* 0xff8000001b1b7808 */ /* 0x000fe40001800000 */
[----:B------:R-:W-:Y:S02]  /*48b0*/  FMNMX R10, R13, R12, !PT ;  /* 0x0000000c0d0a7209 */ /* 0x000fe40007800000 */
[----:B------:R-:W-:-:S02]  /*48c0*/  ISETP.GE.AND P3, PT, R2, R17, PT ;  /* 0x000000110200720c */ /* 0x000fc40003f66270 */
[----:B------:R-:W-:Y:S02]  /*48d0*/  FSEL R30, R30, -INF , P2 ;  /* 0xff8000001e1e7808 */ /* 0x000fe40001000000 */
[----:B------:R-:W-:Y:S02]  /*48e0*/  FMNMX R15, R27, R10, !PT ;  /* 0x0000000a1b0f7209 */ /* 0x000fe40007800000 */
[----:B------:R-:W-:Y:S02]  /*48f0*/  FSEL R31, R31, -INF , P3 ;  /* 0xff8000001f1f7808 */ /* 0x000fe40001800000 */
[C---:B------:R-:W-:Y:S02]  /*4900*/  ISETP.GE.AND P2, PT, R2.reuse, R19, PT ;  /* 0x000000130200720c */ /* 0x040fe40003f46270 */
[----:B------:R-:W-:Y:S02]  /*4910*/  ISETP.GE.AND P4, PT, R2, R21, PT ;  /* 0x000000150200720c */ /* 0x000fe40003f86270 */
[----:B------:R-:W-:-:S02]  /*4920*/  FSEL R34, R34, -INF , P2 ;  /* 0xff80000022227808 */ /* 0x000fc40001000000 */
[----:B------:R-:W-:Y:S02]  /*4930*/  ISETP.GE.AND P3, PT, R2, R23, PT ;  /* 0x000000170200720c */ /* 0x000fe40003f66270 */
[----:B------:R-:W-:Y:S02]  /*4940*/  FSEL R35, R35, -INF , P4 ;  /* 0xff80000023237808 */ /* 0x000fe40002000000 */
[----:B-1----:R-:W-:Y:S02]  /*4950*/  FMNMX R107, R4, R107, !PT ;  /* 0x0000006b046b7209 */ /* 0x002fe40007800000 */
[----:B------:R-:W-:Y:S02]  /*4960*/  FMNMX R4, R30, R15, !PT ;  /* 0x0000000f1e047209 */ /* 0x000fe40007800000 */
[----:B------:R-:W-:Y:S01]  /*4970*/  ISETP.GE.AND P2, PT, R2, R89, PT ;  /* 0x000000590200720c */ /* 0x000fe20003f46270 */
[----:B------:R-:W1:Y:S01]  /*4980*/  SHFL.BFLY PT, R8, R107, 0x2, 0x1f ;  /* 0x0c401f006b087f89 */ /* 0x000e6200000e0000 */
[----:B------:R-:W-:-:S02]  /*4990*/  FMNMX R15, R31, R4, !PT ;  /* 0x000000041f0f7209 */ /* 0x000fc40007800000 */
[----:B------:R-:W-:Y:S02]  /*49a0*/  FSEL R38, R38, -INF , P3 ;  /* 0xff80000026267808 */ /* 0x000fe40001800000 */
[C---:B------:R-:W-:Y:S02]  /*49b0*/  ISETP.GE.AND P4, PT, R2.reuse, R91, PT ;  /* 0x0000005b0200720c */ /* 0x040fe40003f86270 */
[----:B------:R-:W-:Y:S02]  /*49c0*/  FSEL R39, R39, -INF , P2 ;  /* 0xff80000027277808 */ /* 0x000fe40001000000 */
[C---:B------:R-:W-:Y:S02]  /*49d0*/  ISETP.GE.AND P2, PT, R2.reuse, R97, PT ;  /* 0x000000610200720c */ /* 0x040fe40003f46270 */
[----:B------:R-:W-:Y:S02]  /*49e0*/  ISETP.GE.AND P3, PT, R2, R93, PT ;  /* 0x0000005d0200720c */ /* 0x000fe40003f66270 */
[----:B------:R-:W-:-:S02]  /*49f0*/  FSEL R42, R42, -INF , P4 ;  /* 0xff8000002a2a7808 */ /* 0x000fc40002000000 */
[----:B------:R-:W-:Y:S02]  /*4a00*/  FSEL R47, R47, -INF , P2 ;  /* 0xff8000002f2f7808 */ /* 0x000fe40001000000 */
[----:B------:R-:W-:Y:S02]  /*4a10*/  FSEL R43, R43, -INF , P3 ;  /* 0xff8000002b2b7808 */ /* 0x000fe40001800000 */
[C---:B------:R-:W-:Y:S02]  /*4a20*/  ISETP.GE.AND P4, PT, R2.reuse, R99, PT ;  /* 0x000000630200720c */ /* 0x040fe40003f86270 */
[----:B------:R-:W-:Y:S02]  /*4a30*/  ISETP.GE.AND P3, PT, R2, R101, PT ;  /* 0x000000650200720c */ /* 0x000fe40003f66270 */
[----:B------:R-:W-:Y:S02]  /*4a40*/  FSEL R50, R50, -INF , P4 ;  /* 0xff80000032327808 */ /* 0x000fe40002000000 */
[----:B-1----:R-:W-:-:S02]  /*4a50*/  FMNMX R4, R107, R8, !PT ;  /* 0x000000086b047209 */ /* 0x002fc40007800000 */
[----:B------:R-:W-:Y:S02]  /*4a60*/  FMNMX R8, R34, R15, !PT ;  /* 0x0000000f22087209 */ /* 0x000fe40007800000 */
[C---:B------:R-:W-:Y:S02]  /*4a70*/  FSETP.NEU.AND P5, PT, R4.reuse, -INF , PT ;  /* 0xff8000000400780b */ /* 0x040fe40003fad000 */
[----:B------:R-:W-:Y:S02]  /*4a80*/  FMNMX R15, R35, R8, !PT ;  /* 0x00000008230f7209 */ /* 0x000fe40007800000 */
[----:B------:R-:W-:Y:S02]  /*4a90*/  FSEL R10, R4, RZ, P5 ;  /* 0x000000ff040a7208 */ /* 0x000fe40002800000 */
[----:B------:R-:W-:Y:S02]  /*4aa0*/  FMNMX R8, R38, R15, !PT ;  /* 0x0000000f26087209 */ /* 0x000fe40007800000 */
[----:B------:R-:W-:Y:S01]  /*4ab0*/  ISETP.GE.AND P5, PT, R2, R95, PT ;  /* 0x0000005f0200720c */ /* 0x000fe20003fa6270 */
[C---:B------:R-:W-:Y:S01]  /*4ac0*/  FMUL R14, R10.reuse, UR25 ;  /* 0x000000190a0e7c20 */ /* 0x040fe20008400000 */
[----:B------:R-:W-:Y:S01]  /*4ad0*/  FMNMX R15, R39, R8, !PT ;  /* 0x00000008270f7209 */ /* 0x000fe20007800000 */
[----:B------:R-:W-:Y:S01]  /*4ae0*/  FADD R10, -R10, R11 ;  /* 0x0000000b0a0a7221 */ /* 0x000fe20000000100 */
[----:B------:R-:W-:Y:S01]  /*4af0*/  FSEL R46, R46, -INF , P5 ;  /* 0xff8000002e2e7808 */ /* 0x000fe20002800000 */
[--C-:B------:R-:W-:Y:S01]  /*4b00*/  FFMA R24, R24, UR25, -R14.reuse ;  /* 0x0000001918187c23 */ /* 0x100fe2000800080e */
[--C-:B------:R-:W-:Y:S01]  /*4b10*/  FFMA R25, R25, UR25, -R14.reuse ;  /* 0x0000001919197c23 */ /* 0x100fe2000800080e */
[----:B------:R-:W-:Y:S01]  /*4b20*/  FMNMX R8, R42, R15, !PT ;  /* 0x0000000f2a087209 */ /* 0x000fe20007800000 */
[--C-:B------:R-:W-:Y:S01]  /*4b30*/  FFMA R29, R29, UR25, -R14.reuse ;  /* 0x000000191d1d7c23 */ /* 0x100fe2000800080e */
[----:B------:R-:W-:Y:S01]  /*4b40*/  ISETP.GE.AND P4, PT, R2, R105, PT ;  /* 0x000000690200720c */ /* 0x000fe20003f86270 */
[--C-:B------:R-:W-:Y:S01]  /*4b50*/  FFMA R28, R28, UR25, -R14.reuse ;  /* 0x000000191c1c7c23 */ /* 0x100fe2000800080e */
[----:B------:R-:W-:Y:S01]  /*4b60*/  FSETP.GEU.AND P6, PT, R24, -126, PT ;  /* 0xc2fc00001800780b */ /* 0x000fe20003fce000 */
[--C-:B------:R-:W-:Y:S01]  /*4b70*/  FFMA R32, R32, UR25, -R14.reuse ;  /* 0x0000001920207c23 */ /* 0x100fe2000800080e */
[----:B------:R-:W-:Y:S01]  /*4b80*/  FSETP.GEU.AND P2, PT, R25, -126, PT ;  /* 0xc2fc00001900780b */ /* 0x000fe20003f4e000 */
[--C-:B------:R-:W-:Y:S01]  /*4b90*/  FFMA R33, R33, UR25, -R14.reuse ;  /* 0x0000001921217c23 */ /* 0x100fe2000800080e */
[----:B------:R-:W-:Y:S01]  /*4ba0*/  FMNMX R15, R43, R8, !PT ;  /* 0x000000082b0f7209 */ /* 0x000fe20007800000 */
[--C-:B------:R-:W-:Y:S01]  /*4bb0*/  FFMA R36, R36, UR25, -R14.reuse ;  /* 0x0000001924247c23 */ /* 0x100fe2000800080e */
[----:B------:R-:W-:Y:S01]  /*4bc0*/  ISETP.GE.AND P5, PT, R2, R103, PT ;  /* 0x000000670200720c */ /* 0x000fe20003fa6270 */
[--C-:B------:R-:W-:Y:S01]  /*4bd0*/  FFMA R40, R40, UR25, -R14.reuse ;  /* 0x0000001928287c23 */ /* 0x100fe2000800080e */
[----:B------:R-:W-:Y:S01]  /*4be0*/  FMNMX R8, R46, R15, !PT ;  /* 0x0000000f2e087209 */ /* 0x000fe20007800000 */
[--C-:B------:R-:W-:Y:S01]  /*4bf0*/  FFMA R41, R41, UR25, -R14.reuse ;  /* 0x0000001929297c23 */ /* 0x100fe2000800080e */
[----:B------:R-:W-:Y:S01]  /*4c00*/  FSEL R51, R51, -INF , P3 ;  /* 0xff80000033337808 */ /* 0x000fe20001800000 */
[--C-:B------:R-:W-:Y:S01]  /*4c10*/  FFMA R37, R37, UR25, -R14.reuse ;  /* 0x0000001925257c23 */ /* 0x100fe2000800080e */
[----:B------:R-:W-:Y:S01]  /*4c20*/  FMNMX R15, R47, R8, !PT ;  /* 0x000000082f0f7209 */ /* 0x000fe20007800000 */
[----:B------:R-:W-:Y:S01]  /*4c30*/  @!P6 FMUL R24, R24, 0.5 ;  /* 0x3f0000001818e820 */ /* 0x000fe20000400000 */
[----:B------:R-:W-:Y:S01]  /*4c40*/  FSEL R55, R55, -INF , P4 ;  /* 0xff80000037377808 */ /* 0x000fe20002000000 */
[----:B------:R-:W-:Y:S01]  /*4c50*/  @!P2 FMUL R25, R25, 0.5 ;  /* 0x3f0000001919a820 */ /* 0x000fe20000400000 */
[----:B------:R-:W-:Y:S01]  /*4c60*/  FMNMX R8, R50, R15, !PT ;  /* 0x0000000f32087209 */ /* 0x000fe20007800000 */
[--C-:B------:R-:W-:Y:S01]  /*4c70*/  FFMA R44, R44, UR25, -R14.reuse ;  /* 0x000000192c2c7c23 */ /* 0x100fe2000800080e */
[----:B------:R-:W-:Y:S01]  /*4c80*/  FSETP.GEU.AND P4, PT, R29, -126, PT ;  /* 0xc2fc00001d00780b */ /* 0x000fe20003f8e000 */
[----:B------:R-:W1:Y:S01]  /*4c90*/  MUFU.EX2 R24, R24 ;  /* 0x0000001800187308 */ /* 0x000e620000000800 */
[----:B------:R-:W-:Y:S01]  /*4ca0*/  FSETP.GEU.AND P3, PT, R28, -126, PT ;  /* 0xc2fc00001c00780b */ /* 0x000fe20003f6e000 */
[--C-:B------:R-:W-:Y:S01]  /*4cb0*/  FFMA R45, R45, UR25, -R14.reuse ;  /* 0x000000192d2d7c23 */ /* 0x100fe2000800080e */
[----:B------:R-:W-:Y:S01]  /*4cc0*/  FSEL R54, R54, -INF , P5 ;  /* 0xff80000036367808 */ /* 0x000fe20002800000 */
[--C-:B------:R-:W-:Y:S01]  /*4cd0*/  FFMA R49, R49, UR25, -R14.reuse ;  /* 0x0000001931317c23 */ /* 0x100fe2000800080e */
[----:B------:R-:W-:Y:S01]  /*4ce0*/  FMNMX R15, R51, R8, !PT ;  /* 0x00000008330f7209 */ /* 0x000fe20007800000 */
[--C-:B------:R-:W-:Y:S01]  /*4cf0*/  FFMA R48, R48, UR25, -R14.reuse ;  /* 0x0000001930307c23 */ /* 0x100fe2000800080e */
[----:B------:R-:W-:Y:S01]  /*4d00*/  FSETP.GEU.AND P5, PT, R32, -126, PT ;  /* 0xc2fc00002000780b */ /* 0x000fe20003fae000 */
[----:B------:R-:W2:Y:S01]  /*4d10*/  MUFU.EX2 R25, R25 ;  /* 0x0000001900197308 */ /* 0x000ea20000000800 */
[----:B------:R-:W-:Y:S01]  /*4d20*/  FMNMX R8, R54, R15, !PT ;  /* 0x0000000f36087209 */ /* 0x000fe20007800000 */
[--C-:B------:R-:W-:Y:S01]  /*4d30*/  FFMA R53, R53, UR25, -R14.reuse ;  /* 0x0000001935357c23 */ /* 0x100fe2000800080e */
[----:B------:R-:W-:Y:S01]  /*4d40*/  FFMA R52, R52, UR25, -R14 ;  /* 0x0000001934347c23 */ /* 0x000fe2000800080e */
[----:B------:R-:W-:Y:S01]  /*4d50*/  @!P4 FMUL R29, R29, 0.5 ;  /* 0x3f0000001d1dc820 */ /* 0x000fe20000400000 */
[----:B------:R-:W-:Y:S01]  /*4d60*/  FMNMX R8, R55, R8, !PT ;  /* 0x0000000837087209 */ /* 0x000fe20007800000 */
[----:B------:R-:W-:Y:S01]  /*4d70*/  @!P3 FMUL R28, R28, 0.5 ;  /* 0x3f0000001c1cb820 */ /* 0x000fe20000400000 */
[----:B------:R-:W-:Y:S01]  /*4d80*/  FMUL R10, R10, UR25 ;  /* 0x000000190a0a7c20 */ /* 0x000fe20008400000 */
[----:B-1----:R-:W-:Y:S01]  /*4d90*/  @!P6 FMUL R24, R24, R24 ;  /* 0x000000181818e220 */ /* 0x002fe20000400000 */
[----:B------:R-:W-:Y:S01]  /*4da0*/  FSETP.GEU.AND P6, PT, R33, -126, PT ;  /* 0xc2fc00002100780b */ /* 0x000fe20003fce000 */
[----:B------:R-:W1:Y:S02]  /*4db0*/  SHFL.BFLY PT, R15, R8, 0x1, 0x1f ;  /* 0x0c201f00080f7f89 */ /* 0x000e6400000e0000 */
[----:B------:R-:W-:Y:S01]  /*4dc0*/  @!P5 FMUL R32, R32, 0.5 ;  /* 0x3f0000002020d820 */ /* 0x000fe20000400000 */
[----:B------:R-:W3:Y:S01]  /*4dd0*/  MUFU.EX2 R26, R28 ;  /* 0x0000001c001a7308 */ /* 0x000ee20000000800 */
[----:B--2---:R-:W-:Y:S01]  /*4de0*/  @!P2 FMUL R25, R25, R25 ;  /* 0x000000191919a220 */ /* 0x004fe20000400000 */
[----:B------:R-:W-:-:S06]  /*4df0*/  FSETP.GEU.AND P2, PT, R36, -126, PT ;  /* 0xc2fc00002400780b */ /* 0x000fcc0003f4e000 */
[----:B------:R-:W2:Y:S01]  /*4e00*/  MUFU.EX2 R29, R29 ;  /* 0x0000001d001d7308 */ /* 0x000ea20000000800 */
[----:B------:R-:W-:-:S07]  /*4e10*/  @!P6 FMUL R33, R33, 0.5 ;  /* 0x3f0000002121e820 */ /* 0x000fce0000400000 */
[----:B------:R-:W4:Y:S01]  /*4e20*/  MUFU.EX2 R28, R32 ;  /* 0x00000020001c7308 */ /* 0x000f220000000800 */
[----:B---3--:R-:W-:Y:S01]  /*4e30*/  @!P3 FMUL R26, R26, R26 ;  /* 0x0000001a1a1ab220 */ /* 0x008fe20000400000 */
[----:B------:R-:W-:Y:S01]  /*4e40*/  @!P2 FMUL R36, R36, 0.5 ;  /* 0x3f0000002424a820 */ /* 0x000fe20000400000 */
[----:B------:R-:W-:Y:S02]  /*4e50*/  FSETP.GEU.AND P3, PT, R37, -126, PT ;  /* 0xc2fc00002500780b */ /* 0x000fe40003f6e000 */
[----:B-1----:R-:W-:-:S03]  /*4e60*/  FMNMX R8, R8, R15, !PT ;  /* 0x0000000f08087209 */ /* 0x002fc60007800000 */
[----:B------:R-:W1:Y:S01]  /*4e70*/  MUFU.EX2 R33, R33 ;  /* 0x0000002100217308 */ /* 0x000e620000000800 */
[----:B--2---:R-:W-:Y:S01]  /*4e80*/  @!P4 FMUL R29, R29, R29 ;  /* 0x0000001d1d1dc220 */ /* 0x004fe20000400000 */
[----:B------:R-:W-:Y:S01]  /*4e90*/  FSETP.GEU.AND P4, PT, R40, -126, PT ;  /* 0xc2fc00002800780b */ /* 0x000fe20003f8e000 */
[----:B------:R-:W2:Y:S05]  /*4ea0*/  SHFL.BFLY PT, R19, R8, 0x2, 0x1f ;  /* 0x0c401f0008137f89 */ /* 0x000eaa00000e0000 */
[----:B------:R-:W3:Y:S01]  /*4eb0*/  MUFU.EX2 R36, R36 ;  /* 0x0000002400247308 */ /* 0x000ee20000000800 */
[----:B----4-:R-:W-:Y:S01]  /*4ec0*/  @!P5 FMUL R28, R28, R28 ;  /* 0x0000001c1c1cd220 */ /* 0x010fe20000400000 */
[----:B------:R-:W-:Y:S01]  /*4ed0*/  FSETP.GEU.AND P5, PT, R41, -126, PT ;  /* 0xc2fc00002900780b */ /* 0x000fe20003fae000 */
[----:B------:R-:W-:-:S04]  /*4ee0*/  @!P3 FMUL R37, R37, 0.5 ;  /* 0x3f0000002525b820 */ /* 0x000fc80000400000 */
[----:B------:R-:W-:Y:S01]  /*4ef0*/  @!P4 FMUL R40, R40, 0.5 ;  /* 0x3f0000002828c820 */ /* 0x000fe20000400000 */
[----:B-1----:R-:W-:Y:S01]  /*4f00*/  @!P6 FMUL R33, R33, R33 ;  /* 0x000000212121e220 */ /* 0x002fe20000400000 */
[----:B------:R-:W-:Y:S02]  /*4f10*/  FSETP.GEU.AND P6, PT, R44, -126, PT ;  /* 0xc2fc00002c00780b */ /* 0x000fe40003fce000 */
[----:B------:R-:W1:Y:S04]  /*4f20*/  MUFU.EX2 R15, R40 ;  /* 0x00000028000f7308 */ /* 0x000e680000000800 */
[----:B------:R-:W-:Y:S01]  /*4f30*/  @!P5 FMUL R41, R41, 0.5 ;  /* 0x3f0000002929d820 */ /* 0x000fe20000400000 */
[----:B---3--:R-:W-:Y:S01]  /*4f40*/  @!P2 FMUL R36, R36, R36 ;  /* 0x000000242424a220 */ /* 0x008fe20000400000 */
[----:B------:R-:W-:-:S02]  /*4f50*/  FSETP.GEU.AND P2, PT, R45, -126, PT ;  /* 0xc2fc00002d00780b */ /* 0x000fc40003f4e000 */
[----:B------:R-:W3:Y:S01]  /*4f60*/  MUFU.EX2 R32, R41 ;  /* 0x0000002900207308 */ /* 0x000ee20000000800 */
[----:B--2---:R-:W-:Y:S02]  /*4f70*/  FMNMX R8, R8, R19, !PT ;  /* 0x0000001308087209 */ /* 0x004fe40007800000 */
[----:B------:R-:W-:-:S05]  /*4f80*/  @!P6 FMUL R44, R44, 0.5 ;  /* 0x3f0000002c2ce820 */ /* 0x000fca0000400000 */
[----:B------:R-:W2:Y:S01]  /*4f90*/  MUFU.EX2 R37, R37 ;  /* 0x0000002500257308 */ /* 0x000ea20000000800 */
[----:B-1----:R-:W-:Y:S01]  /*4fa0*/  @!P4 FMUL R15, R15, R15 ;  /* 0x0000000f0f0fc220 */ /* 0x002fe20000400000 */
[----:B------:R-:W-:Y:S01]  /*4fb0*/  FSETP.GEU.AND P4, PT, R49, -126, PT ;  /* 0xc2fc00003100780b */ /* 0x000fe20003f8e000 */
[----:B------:R-:W-:-:S05]  /*4fc0*/  @!P2 FMUL R45, R45, 0.5 ;  /* 0x3f0000002d2da820 */ /* 0x000fca0000400000 */
[----:B------:R-:W1:Y:S01]  /*4fd0*/  MUFU.EX2 R17, R44 ;  /* 0x0000002c00117308 */ /* 0x000e620000000800 */
[----:B---3--:R-:W-:Y:S01]  /*4fe0*/  @!P5 FMUL R32, R32, R32 ;  /* 0x000000202020d220 */ /* 0x008fe20000400000 */
[----:B------:R-:W-:-:S03]  /*4ff0*/  FSETP.NEU.AND P5, PT, R8, -INF , PT ;  /* 0xff8000000800780b */ /* 0x000fc60003fad000 */
[----:B------:R-:W-:Y:S01]  /*5000*/  FADD R11, R25, R32 ;  /* 0x00000020190b7221 */ /* 0x000fe20000000000 */
[----:B------:R-:W-:Y:S01]  /*5010*/  FSEL R21, R8, RZ, P5 ;  /* 0x000000ff08157208 */ /* 0x000fe20002800000 */
[----:B------:R-:W-:Y:S01]  /*5020*/  @!P4 FMUL R49, R49, 0.5 ;  /* 0x3f0000003131c820 */ /* 0x000fe20000400000 */
[----:B------:R-:W3:Y:S01]  /*5030*/  MUFU.EX2 R16, R45 ;  /* 0x0000002d00107308 */ /* 0x000ee20000000800 */
[----:B--2---:R-:W-:Y:S01]  /*5040*/  @!P3 FMUL R37, R37, R37 ;  /* 0x000000252525b220 */ /* 0x004fe20000400000 */
[----:B------:R-:W-:Y:S01]  /*5050*/  FSETP.GEU.AND P3, PT, R48, -126, PT ;  /* 0xc2fc00003000780b */ /* 0x000fe20003f6e000 */
[C---:B------:R-:W-:Y:S01]  /*5060*/  FMUL R20, R21.reuse, UR25 ;  /* 0x0000001915147c20 */ /* 0x040fe20008400000 */
[----:B------:R-:W-:Y:S01]  /*5070*/  FSETP.GEU.AND P5, PT, R52, -126, PT ;  /* 0xc2fc00003400780b */ /* 0x000fe20003fae000 */
[----:B------:R-:W-:Y:S01]  /*5080*/  FADD R21, -R21, R12 ;  /* 0x0000000c15157221 */ /* 0x000fe20000000100 */
[----:B------:R-:W-:Y:S01]  /*5090*/  F2FP.F16.F32.PACK_AB R32, R32, R15 ;  /* 0x0000000f2020723e */ /* 0x000fe200000000ff */
[--C-:B------:R-:W-:Y:S01]  /*50a0*/  FFMA R22, R13, UR25, -R20.reuse ;  /* 0x000000190d167c23 */ /* 0x100fe20008000814 */
[----:B------:R-:W2:Y:S01]  /*50b0*/  MUFU.EX2 R14, R49 ;  /* 0x00000031000e7308 */ /* 0x000ea20000000800 */
[----:B-1----:R-:W-:Y:S01]  /*50c0*/  @!P6 FMUL R17, R17, R17 ;  /* 0x000000111111e220 */ /* 0x002fe20000400000 */
        /* <DEDUP_REMOVED lines=9> */
[----:B------:R-:W1:Y:S01]  /*5160*/  MUFU.EX2 R19, R48 ;  /* 0x0000003000137308 */ /* 0x000e620000000800 */
[----:B------:R-:W-:Y:S01]  /*5170*/  @!P5 FMUL R52, R52, 0.5 ;  /* 0x3f0000003434d820 */ /* 0x000fe20000400000 */
[--C-:B------:R-:W-:Y:S01]  /*5180*/  FFMA R46, R46, UR25, -R20.reuse ;  /* 0x000000192e2e7c23 */ /* 0x100fe20008000814 */
[--C-:B------:R-:W-:Y:S01]  /*5190*/  FFMA R50, R50, UR25, -R20.reuse ;  /* 0x0000001932327c23 */ /* 0x100fe20008000814 */
[----:B------:R-:W-:Y:S01]  /*51a0*/  @!P6 FMUL R53, R53, 0.5 ;  /* 0x3f0000003535e820 */ /* 0x000fe20000400000 */
[--C-:B------:R-:W-:Y:S01]  /*51b0*/  FFMA R47, R47, UR25, -R20.reuse ;  /* 0x000000192f2f7c23 */ /* 0x100fe20008000814 */
[----:B--2---:R-:W-:Y:S01]  /*51c0*/  @!P4 FMUL R14, R14, R14 ;  /* 0x0000000e0e0ec220 */ /* 0x004fe20000400000 */
[----:B------:R-:W-:Y:S01]  /*51d0*/  FSETP.GEU.AND P4, PT, R30, -126, PT ;  /* 0xc2fc00001e00780b */ /* 0x000fe20003f8e000 */
[----:B------:R-:W2:Y:S01]  /*51e0*/  MUFU.EX2 R18, R53 ;  /* 0x0000003500127308 */ /* 0x000ea20000000800 */
[--C-:B------:R-:W-:Y:S01]  /*51f0*/  FFMA R51, R51, UR25, -R20.reuse ;  /* 0x0000001933337c23 */ /* 0x100fe20008000814 */
[----:B------:R-:W-:Y:S01]  /*5200*/  FFMA R54, R54, UR25, -R20 ;  /* 0x0000001936367c23 */ /* 0x000fe20008000814 */
[----:B------:R-:W-:Y:S01]  /*5210*/  FADD R12, R33, R14 ;  /* 0x0000000e210c7221 */ /* 0x000fe20000000000 */
[----:B------:R-:W-:-:S04]  /*5220*/  @!P2 FMUL R22, R22, 0.5 ;  /* 0x3f0000001616a820 */ /* 0x000fc80000400000 */
[----:B------:R-:W3:Y:S01]  /*5230*/  MUFU.EX2 R13, R52 ;  /* 0x00000034000d7308 */ /* 0x000ee20000000800 */
[----:B-1----:R-:W-:Y:S01]  /*5240*/  @!P3 FMUL R19, R19, R19 ;  /* 0x000000131313b220 */ /* 0x002fe20000400000 */
[----:B------:R-:W-:Y:S02]  /*5250*/  FSETP.GEU.AND P3, PT, R27, -126, PT ;  /* 0xc2fc00001b00780b */ /* 0x000fe40003f6e000 */
[----:B------:R-:W-:-:S04]  /*5260*/  @!P4 FMUL R30, R30, 0.5 ;  /* 0x3f0000001e1ec820 */ /* 0x000fc80000400000 */
[----:B------:R1:W4:Y:S01]  /*5270*/  MUFU.EX2 R40, R22 ;  /* 0x0000001600287308 */ /* 0x0003220000000800 */
[----:B--2---:R-:W-:Y:S01]  /*5280*/  @!P6 FMUL R18, R18, R18 ;  /* 0x000000121212e220 */ /* 0x004fe20000400000 */
[----:B------:R-:W-:-:S05]  /*5290*/  FSETP.GEU.AND P6, PT, R41, -126, PT ;  /* 0xc2fc00002900780b */ /* 0x000fca0003fce000 */
[----:B------:R-:W-:Y:S01]  /*52a0*/  @!P3 FMUL R27, R27, 0.5 ;  /* 0x3f0000001b1bb820 */ /* 0x000fe20000400000 */
[----:B------:R2:W5:Y:S01]  /*52b0*/  MUFU.EX2 R34, R30 ;  /* 0x0000001e00227308 */ /* 0x0005620000000800 */
[----:B-1----:R-:W-:Y:S01]  /*52c0*/  FFMA R22, R35, UR25, -R20 ;  /* 0x0000001923167c23 */ /* 0x002fe20008000814 */
[----:B---3--:R-:W-:Y:S01]  /*52d0*/  @!P5 FMUL R13, R13, R13 ;  /* 0x0000000d0d0dd220 */ /* 0x008fe20000400000 */
[----:B------:R-:W-:-:S04]  /*52e0*/  FSETP.GEU.AND P5, PT, R23, -126, PT ;  /* 0xc2fc00001700780b */ /* 0x000fc80003fae000 */
[----:B------:R-:W-:Y:S01]  /*52f0*/  @!P6 FMUL R41, R41, 0.5 ;  /* 0x3f0000002929e820 */ /* 0x000fe20000400000 */
[----:B------:R1:W3:Y:S01]  /*5300*/  MUFU.EX2 R31, R27 ;  /* 0x0000001b001f7308 */ /* 0x0002e20000000800 */
[----:B----4-:R-:W-:Y:S01]  /*5310*/  @!P2 FMUL R40, R40, R40 ;  /* 0x000000282828a220 */ /* 0x010fe20000400000 */
[----:B------:R-:W-:Y:S01]  /*5320*/  FSETP.GEU.AND P2, PT, R22, -126, PT ;  /* 0xc2fc00001600780b */ /* 0x000fe20003f4e000 */
[----:B--2---:R-:W-:-:S05]  /*5330*/  FFMA R30, R39, UR25, -R20 ;  /* 0x00000019271e7c23 */ /* 0x004fca0008000814 */
[----:B------:R-:W-:Y:S01]  /*5340*/  @!P5 FMUL R23, R23, 0.5 ;  /* 0x3f0000001717d820 */ /* 0x000fe20000400000 */
[----:B------:R-:W2:Y:S01]  /*5350*/  MUFU.EX2 R41, R41 ;  /* 0x0000002900297308 */ /* 0x000ea20000000800 */
[----:B-1----:R-:W-:Y:S01]  /*5360*/  FFMA R27, R38, UR25, -R20 ;  /* 0x00000019261b7c23 */ /* 0x002fe20008000814 */
[----:B-----5:R-:W-:Y:S01]  /*5370*/  @!P4 FMUL R34, R34, R34 ;  /* 0x000000222222c220 */ /* 0x020fe20000400000 */
[----:B------:R-:W-:-:S03]  /*5380*/  FSETP.GEU.AND P4, PT, R30, -126, PT ;  /* 0xc2fc00001e00780b */ /* 0x000fc60003f8e000 */
[----:B------:R-:W-:Y:S02]  /*5390*/  @!P2 FMUL R22, R22, 0.5 ;  /* 0x3f0000001616a820 */ /* 0x000fe40000400000 */
[----:B------:R1:W4:Y:S01]  /*53a0*/  MUFU.EX2 R35, R23 ;  /* 0x0000001700237308 */ /* 0x0003220000000800 */
[----:B---3--:R-:W-:Y:S01]  /*53b0*/  @!P3 FMUL R31, R31, R31 ;  /* 0x0000001f1f1fb220 */ /* 0x008fe20000400000 */
[----:B------:R-:W-:-:S06]  /*53c0*/  FSETP.GEU.AND P3, PT, R27, -126, PT ;  /* 0xc2fc00001b00780b */ /* 0x000fcc0003f6e000 */
[----:B------:R3:W5:Y:S01]  /*53d0*/  MUFU.EX2 R38, R22 ;  /* 0x0000001600267308 */ /* 0x0007620000000800 */
[--C-:B-1----:R-:W-:Y:S01]  /*53e0*/  FFMA R23, R42, UR25, -R20.reuse ;  /* 0x000000192a177c23 */ /* 0x102fe20008000814 */
[----:B------:R-:W-:Y:S01]  /*53f0*/  @!P4 FMUL R30, R30, 0.5 ;  /* 0x3f0000001e1ec820 */ /* 0x000fe20000400000 */
[----:B--2---:R-:W-:Y:S01]  /*5400*/  @!P6 FMUL R41, R41, R41 ;  /* 0x000000292929e220 */ /* 0x004fe20000400000 */
[----:B------:R-:W-:Y:S01]  /*5410*/  FSETP.GEU.AND P6, PT, R44, -126, PT ;  /* 0xc2fc00002c00780b */ /* 0x000fe20003fce000 */
[----:B------:R-:W-:Y:S02]  /*5420*/  FFMA R20, R55, UR25, -R20 ;  /* 0x0000001937147c23 */ /* 0x000fe40008000814 */
[----:B------:R-:W-:Y:S01]  /*5430*/  @!P3 FMUL R27, R27, 0.5 ;  /* 0x3f0000001b1bb820 */ /* 0x000fe20000400000 */
[----:B------:R1:W2:Y:S01]  /*5440*/  MUFU.EX2 R42, R30 ;  /* 0x0000001e002a7308 */ /* 0x0002a20000000800 */
[----:B----4-:R-:W-:Y:S01]  /*5450*/  @!P5 FMUL R35, R35, R35 ;  /* 0x000000232323d220 */ /* 0x010fe20000400000 */
[----:B------:R-:W-:Y:S01]  /*5460*/  FSETP.GEU.AND P5, PT, R23, -126, PT ;  /* 0xc2fc00001700780b */ /* 0x000fe20003fae000 */
[----:B---3--:R-:W-:-:S05]  /*5470*/  FADD R22, R37, R18 ;  /* 0x0000001225167221 */ /* 0x008fca0000000000 */
[----:B------:R3:W4:Y:S01]  /*5480*/  MUFU.EX2 R39, R27 ;  /* 0x0000001b00277308 */ /* 0x0007220000000800 */
[----:B-----5:R-:W-:Y:S01]  /*5490*/  @!P2 FMUL R38, R38, R38 ;  /* 0x000000262626a220 */ /* 0x020fe20000400000 */
[----:B------:R-:W-:Y:S01]  /*54a0*/  FSETP.GEU.AND P2, PT, R46, -126, PT ;  /* 0xc2fc00002e00780b */ /* 0x000fe20003f4e000 */
[----:B------:R-:W-:Y:S01]  /*54b0*/  @!P6 FMUL R44, R44, 0.5 ;  /* 0x3f0000002c2ce820 */ /* 0x000fe20000400000 */
[----:B-1----:R-:W-:Y:S01]  /*54c0*/  FADD R30, R11, R12 ;  /* 0x0000000c0b1e7221 */ /* 0x002fe20000000000 */
[----:B------:R-:W-:Y:S01]  /*54d0*/  FADD R12, R24, R15 ;  /* 0x0000000f180c7221 */ /* 0x000fe20000000000 */
[----:B------:R-:W-:Y:S01]  /*54e0*/  F2FP.F16.F32.PACK_AB R24, R25, R24 ;  /* 0x000000181918723e */ /* 0x000fe200000000ff */
[----:B------:R-:W-:Y:S01]  /*54f0*/  @!P5 FMUL R23, R23, 0.5 ;  /* 0x3f0000001717d820 */ /* 0x000fe20000400000 */
[----:B------:R-:W-:Y:S01]  /*5500*/  F2FP.F16.F32.PACK_AB R25, R31, R40 ;  /* 0x000000281f19723e */ /* 0x000fe200000000ff */
[----:B------:R-:W1:Y:S01]  /*5510*/  MUFU.EX2 R44, R44 ;  /* 0x0000002c002c7308 */ /* 0x000e620000000800 */
[----:B--2---:R-:W-:Y:S01]  /*5520*/  @!P4 FMUL R42, R42, R42 ;  /* 0x0000002a2a2ac220 */ /* 0x004fe20000400000 */
[----:B------:R-:W-:Y:S01]  /*5530*/  FSETP.GEU.AND P4, PT, R50, -126, PT ;  /* 0xc2fc00003200780b */ /* 0x000fe20003f8e000 */
[----:B---3--:R-:W-:-:S03]  /*5540*/  FADD R27, R36, R13 ;  /* 0x0000000d241b7221 */ /* 0x008fc60000000000 */
[----:B------:R-:W-:Y:S02]  /*5550*/  @!P2 FMUL R46, R46, 0.5 ;  /* 0x3f0000002e2ea820 */ /* 0x000fe40000400000 */
[----:B------:R2:W3:Y:S01]  /*5560*/  MUFU.EX2 R43, R23 ;  /* 0x00000017002b7308 */ /* 0x0004e20000000800 */
[----:B----4-:R-:W-:Y:S01]  /*5570*/  @!P3 FMUL R39, R39, R39 ;  /* 0x000000272727b220 */ /* 0x010fe20000400000 */
[----:B------:R-:W-:-:S05]  /*5580*/  FSETP.GEU.AND P3, PT, R47, -126, PT ;  /* 0xc2fc00002f00780b */ /* 0x000fca0003f6e000 */
[----:B------:R-:W-:Y:S01]  /*5590*/  @!P4 FMUL R50, R50, 0.5 ;  /* 0x3f0000003232c820 */ /* 0x000fe20000400000 */
[----:B------:R4:W5:Y:S01]  /*55a0*/  MUFU.EX2 R45, R46 ;  /* 0x0000002e002d7308 */ /* 0x0009620000000800 */
[----:B-1----:R-:W-:Y:S01]  /*55b0*/  @!P6 FMUL R44, R44, R44 ;  /* 0x0000002c2c2ce220 */ /* 0x002fe20000400000 */
[----:B------:R-:W-:Y:S01]  /*55c0*/  FSETP.GEU.AND P6, PT, R54, -126, PT ;  /* 0xc2fc00003600780b */ /* 0x000fe20003fce000 */
[----:B--2---:R-:W-:Y:S01]  /*55d0*/  FADD R23, R28, R19 ;  /* 0x000000131c177221 */ /* 0x004fe20000000000 */
[----:B------:R-:W-:-:S03]  /*55e0*/  F2FP.F16.F32.PACK_AB R28, R33, R28 ;  /* 0x0000001c211c723e */ /* 0x000fc600000000ff */
[----:B------:R-:W-:Y:S01]  /*55f0*/  @!P3 FMUL R47, R47, 0.5 ;  /* 0x3f0000002f2fb820 */ /* 0x000fe20000400000 */
[----:B------:R-:W1:Y:S01]  /*5600*/  MUFU.EX2 R50, R50 ;  /* 0x0000003200327308 */ /* 0x000e620000000800 */
[----:B---3--:R-:W-:Y:S01]  /*5610*/  @!P5 FMUL R43, R43, R43 ;  /* 0x0000002b2b2bd220 */ /* 0x008fe20000400000 */
[----:B------:R-:W-:Y:S01]  /*5620*/  FSETP.GEU.AND P5, PT, R51, -126, PT ;  /* 0xc2fc00003300780b */ /* 0x000fe20003fae000 */
[----:B----4-:R-:W-:Y:S01]  /*5630*/  FMUL R46, R21, UR25 ;  /* 0x00000019152e7c20 */ /* 0x010fe20008400000 */
[----:B------:R-:W-:Y:S01]  /*5640*/  FADD R21, R29, R16 ;  /* 0x000000101d157221 */ /* 0x000fe20000000000 */
[----:B------:R-:W-:Y:S01]  /*5650*/  FADD R12, R12, R23 ;  /* 0x000000170c0c7221 */ /* 0x000fe20000000000 */
[----:B------:R-:W-:Y:S01]  /*5660*/  F2FP.F16.F32.PACK_AB R33, R44, R43 ;  /* 0x0000002b2c21723e */ /* 0x000fe200000000ff */
[----:B------:R-:W-:Y:S01]  /*5670*/  @!P6 FMUL R54, R54, 0.5 ;  /* 0x3f0000003636e820 */ /* 0x000fe20000400000 */
[----:B------:R-:W2:Y:S01]  /*5680*/  MUFU.EX2 R48, R47 ;  /* 0x0000002f00307308 */ /* 0x000ea20000000800 */
[----:B-----5:R-:W-:Y:S01]  /*5690*/  @!P2 FMUL R45, R45, R45 ;  /* 0x0000002d2d2da220 */ /* 0x020fe20000400000 */
[----:B------:R-:W-:Y:S01]  /*56a0*/  FSETP.GEU.AND P2, PT, R20, -126, PT ;  /* 0xc2fc00001400780b */ /* 0x000fe20003f4e000 */
[----:B------:R-:W-:-:S02]  /*56b0*/  FADD R21, R21, R22 ;  /* 0x0000001615157221 */ /* 0x000fc40000000000 */
[----:B------:R-:W-:Y:S02]  /*56c0*/  FADD R22, R34, R45 ;  /* 0x0000002d22167221 */ /* 0x000fe40000000000 */
[----:B------:R-:W-:Y:S01]  /*56d0*/  @!P5 FMUL R51, R51, 0.5 ;  /* 0x3f0000003333d820 */ /* 0x000fe20000400000 */
[----:B------:R-:W3:Y:S01]  /*56e0*/  MUFU.EX2 R54, R54 ;  /* 0x0000003600367308 */ /* 0x000ee20000000800 */
[----:B-1----:R-:W-:Y:S01]  /*56f0*/  @!P4 FMUL R50, R50, R50 ;  /* 0x000000323232c220 */ /* 0x002fe20000400000 */
[----:B------:R-:W-:Y:S01]  /*5700*/  FSETP.GEU.AND P4, PT, R46, -126, PT ;  /* 0xc2fc00002e00780b */ /* 0x000fe20003f8e000 */
[----:B------:R-:W-:Y:S01]  /*5710*/  FADD R21, R30, R21 ;  /* 0x000000151e157221 */ /* 0x000fe20000000000 */
[----:B------:R-:W-:Y:S01]  /*5720*/  F2FP.F16.F32.PACK_AB R30, R37, R36 ;  /* 0x00000024251e723e */ /* 0x000fe200000000ff */
[----:B------:R-:W-:Y:S01]  /*5730*/  FADD R49, R41, R50 ;  /* 0x0000003229317221 */ /* 0x000fe20000000000 */
[----:B------:R-:W-:Y:S01]  /*5740*/  F2FP.F16.F32.PACK_AB R36, R14, R19 ;  /* 0x000000130e24723e */ /* 0x000fe200000000ff */
[----:B------:R-:W-:Y:S01]  /*5750*/  @!P2 FMUL R20, R20, 0.5 ;  /* 0x3f0000001414a820 */ /* 0x000fe20000400000 */
[----:B------:R-:W1:Y:S01]  /*5760*/  MUFU.EX2 R51, R51 ;  /* 0x0000003300337308 */ /* 0x000e620000000800 */
[----:B--2---:R-:W-:Y:S01]  /*5770*/  @!P3 FMUL R48, R48, R48 ;  /* 0x000000303030b220 */ /* 0x004fe20000400000 */
[----:B------:R-:W-:-:S03]  /*5780*/  FSETP.GEU.AND P3, PT, R10, -126, PT ;  /* 0xc2fc00000a00780b */ /* 0x000fc60003f6e000 */
[----:B------:R-:W-:Y:S02]  /*5790*/  FADD R23, R35, R48 ;  /* 0x0000003023177221 */ /* 0x000fe40000000000 */
[----:B------:R-:W-:Y:S01]  /*57a0*/  @!P4 FMUL R46, R46, 0.5 ;  /* 0x3f0000002e2ec820 */ /* 0x000fe20000400000 */
[----:B------:R2:W4:Y:S01]  /*57b0*/  MUFU.EX2 R47, R20 ;  /* 0x00000014002f7308 */ /* 0x0005220000000800 */
[----:B---3--:R-:W-:-:S04]  /*57c0*/  @!P6 FMUL R54, R54, R54 ;  /* 0x000000363636e220 */ /* 0x008fc80000400000 */
[----:B------:R-:W-:Y:S02]  /*57d0*/  FADD R55, R39, R54 ;  /* 0x0000003627377221 */ /* 0x000fe40000000000 */
[----:B------:R-:W-:Y:S01]  /*57e0*/  @!P3 FMUL R10, R10, 0.5 ;  /* 0x3f0000000a0ab820 */ /* 0x000fe20000400000 */
[----:B------:R-:W3:Y:S01]  /*57f0*/  MUFU.EX2 R46, R46 ;  /* 0x0000002e002e7308 */ /* 0x000ee20000000800 */
[----:B--2---:R-:W-:Y:S01]  /*5800*/  FADD R20, R26, R17 ;  /* 0x000000111a147221 */ /* 0x004fe20000000000 */
[----:B-1----:R-:W-:Y:S01]  /*5810*/  @!P5 FMUL R51, R51, R51 ;  /* 0x000000333333d220 */ /* 0x002fe20000400000 */
[----:B------:R-:W-:Y:S01]  /*5820*/  FADD R55, R22, R55 ;  /* 0x0000003716377221 */ /* 0x000fe20000000000 */
[----:B------:R-:W-:Y:S01]  /*5830*/  F2FP.F16.F32.PACK_AB R26, R29, R26 ;  /* 0x0000001a1d1a723e */ /* 0x000fe200000000ff */
[----:B------:R-:W-:Y:S01]  /*5840*/  FADD R27, R20, R27 ;  /* 0x0000001b141b7221 */ /* 0x000fe20000000000 */
[----:B------:R-:W-:Y:S01]  /*5850*/  FADD R20, R31, R44 ;  /* 0x0000002c1f147221 */ /* 0x000fe20000000000 */
[----:B------:R-:W-:Y:S01]  /*5860*/  FADD R53, R38, R51 ;  /* 0x0000003326357221 */ /* 0x000fe20000000000 */
[----:B------:R1:W2:Y:S01]  /*5870*/  MUFU.EX2 R11, R10 ;  /* 0x0000000a000b7308 */ /* 0x0002a20000000800 */
[----:B----4-:R-:W-:Y:S01]  /*5880*/  @!P2 FMUL R47, R47, R47 ;  /* 0x0000002f2f2fa220 */ /* 0x010fe20000400000 */
[----:B------:R-:W-:Y:S01]  /*5890*/  FADD R12, R12, R27 ;  /* 0x0000001b0c0c7221 */ /* 0x000fe20000000000 */
[----:B------:R-:W-:Y:S01]  /*58a0*/  FADD R20, R20, R53 ;  /* 0x0000003514147221 */ /* 0x000fe20000000000 */
[----:B------:R-:W-:Y:S01]  /*58b0*/  F2FP.F16.F32.PACK_AB R27, R35, R34 ;  /* 0x00000022231b723e */ /* 0x000fe200000000ff */
[----:B------:R-:W-:Y:S01]  /*58c0*/  FADD R52, R42, R47 ;  /* 0x0000002f2a347221 */ /* 0x000fe20000000000 */
[----:B------:R-:W-:Y:S01]  /*58d0*/  FADD R12, R12, R21 ;  /* 0x000000150c0c7221 */ /* 0x000fe20000000000 */
[----:B------:R-:W-:Y:S01]  /*58e0*/  F2FP.F16.F32.PACK_AB R29, R38, R41 ;  /* 0x00000029261d723e */ /* 0x000fe200000000ff */
[----:B-1----:R-:W-:Y:S01]  /*58f0*/  FADD R10, R40, R43 ;  /* 0x0000002b280a7221 */ /* 0x002fe20000000000 */
[----:B------:R-:W-:Y:S01]  /*5900*/  FADD R23, R23, R52 ;  /* 0x0000003417177221 */ /* 0x000fe20000000000 */
[----:B---3--:R-:W-:Y:S01]  /*5910*/  @!P4 FMUL R46, R46, R46 ;  /* 0x0000002e2e2ec220 */ /* 0x008fe20000400000 */
[----:B------:R-:W-:Y:S01]  /*5920*/  F2FP.F16.F32.PACK_AB R31, R42, R39 ;  /* 0x000000272a1f723e */ /* 0x000fe200000000ff */
[----:B------:R-:W-:Y:S01]  /*5930*/  FADD R10, R10, R49 ;  /* 0x000000310a0a7221 */ /* 0x000fe20000000000 */
[----:B------:R-:W-:Y:S01]  /*5940*/  FADD R23, R20, R23 ;  /* 0x0000001714177221 */ /* 0x000fe20000000000 */
[-C--:B------:R-:W-:Y:S01]  /*5950*/  FMUL R58, R58, R46.reuse ;  /* 0x0000002e3a3a7220 */ /* 0x080fe20000400000 */
[-C--:B------:R-:W-:Y:S01]  /*5960*/  FMUL R59, R59, R46.reuse ;  /* 0x0000002e3b3b7220 */ /* 0x080fe20000400000 */
[----:B------:R-:W-:Y:S01]  /*5970*/  FADD R10, R10, R55 ;  /* 0x000000370a0a7221 */ /* 0x000fe20000000000 */
[----:B--2---:R-:W-:Y:S01]  /*5980*/  @!P3 FMUL R11, R11, R11 ;  /* 0x0000000b0b0bb220 */ /* 0x004fe20000400000 */
[-C--:B------:R-:W-:Y:S01]  /*5990*/  FMUL R62, R62, R46.reuse ;  /* 0x0000002e3e3e7220 */ /* 0x080fe20000400000 */
[----:B------:R-:W-:Y:S01]  /*59a0*/  FMUL R63, R63, R46 ;  /* 0x0000002e3f3f7220 */ /* 0x000fe20000400000 */
[----:B------:R-:W-:Y:S01]  /*59b0*/  FADD R23, R10, R23 ;  /* 0x000000170a177221 */ /* 0x000fe20000000000 */
[----:B------:R-:W-:Y:S01]  /*59c0*/  SHF.L.U32 R10, R9, 0x1f, RZ ;  /* 0x0000001f090a7819 */ /* 0x000fe200000006ff */
[----:B------:R-:W-:Y:S01]  /*59d0*/  FFMA R6, R11, R6, R12 ;  /* 0x000000060b067223 */ /* 0x000fe2000000000c */
[----:B------:R-:W-:Y:S01]  /*59e0*/  FMUL R56, R56, R11 ;  /* 0x0000000b38387220 */ /* 0x000fe20000400000 */
[----:B------:R-:W-:Y:S01]  /*59f0*/  FFMA R7, R46, R7, R23 ;  /* 0x000000072e077223 */ /* 0x000fe20000000017 */
[----:B------:R1:W2:Y:S01]  /*5a00*/  SYNCS.PHASECHK.TRANS64.TRYWAIT P2, [UR6+0xe000], R10 ;  /* 0x00e0000aff0075a7 */ /* 0x0002a20008040146 */
        /* <DEDUP_REMOVED lines=29> */
[----:B------:R-:W-:Y:S02]  /*5be0*/  F2FP.F16.F32.PACK_AB R37, R51, R50 ;  /* 0x000000323325723e */ /* 0x000fe400000000ff */
[----:B------:R-:W-:Y:S01]  /*5bf0*/  F2FP.F16.F32.PACK_AB R38, R18, R13 ;  /* 0x0000000d1226723e */ /* 0x000fe200000000ff */
[----:B-1----:R-:W-:Y:S06]  /*5c00*/  @!P0 BRA `(.L_x_39) ;  /* 0x0000000000048947 */ /* 0x002fec0003800000 */
[----:B------:R-:W-:Y:S01]  /*5c10*/  BPT.TRAP 0x1 ;  /* 0x000000040000795c */ /* 0x000fe20000300000 */
.L_x_39:
[----:B--2---:R-:W-:Y:S05]  /*5c20*/  @P2 BRA `(.L_x_40) ;  /* 0x0000000000082947 */ /* 0x004fea0003800000 */
[----:B------:R-:W1:Y:S02]  /*5c30*/  SYNCS.PHASECHK.TRANS64.TRYWAIT P2, [UR6+0xe000], R10 ;  /* 0x00e0000aff0075a7 */ /* 0x000e640008040146 */
[----:B-1----:R-:W-:Y:S05]  /*5c40*/  @!P2 BRA `(.L_x_41) ;  /* 0x0000002800a0a947 */ /* 0x002fea0003800000 */
.L_x_40:
        /* <DEDUP_REMOVED lines=23> */
.L_x_42:
[----:B------:R-:W-:-:S04]  /*5dc0*/  ULEA UR6, UR21, UR36, 0x3 ;  /* 0x0000002415067291 */ /* 0x000fc8000f8e183f */
[----:B------:R-:W-:-:S04]  /*5dd0*/  UIADD3 UR6, UR6, 0xe028, URZ ;  /* 0x0000e02806067890 */ /* 0x000fc8000fffe03f */
[----:B------:R-:W-:-:S09]  /*5de0*/  UPRMT UR6, URZ, 0x654, UR6 ;  /* 0x000006543f067896 */ /* 0x000fd20008000006 */
[----:B------:R-:W-:Y:S01]  /*5df0*/  SYNCS.ARRIVE.TRANS64.RED.A1T0 RZ, [UR6], RZ ;  /* 0x000000ffffff79a7 */ /* 0x000fe20008100406 */
[----:B------:R-:W-:Y:S05]  /*5e00*/  @P1 BRA `(.L_x_43) ;  /* 0x0000000000041947 */ /* 0x000fea0003800000 */
[----:B------:R-:W-:Y:S01]  /*5e10*/  BPT.TRAP 0x1 ;  /* 0x000000040000795c */ /* 0x000fe20000300000 */
.L_x_43:
[----:B------:R-:W-:-:S04]  /*5e20*/  UIADD3 UR21, UR21, 0x1, URZ ;  /* 0x0000000115157890 */ /* 0x000fc8000fffe03f */
[----:B------:R-:W-:-:S04]  /*5e30*/  UISETP.NE.AND UP0, UPT, UR21, 0x5, UPT ;  /* 0x000000051500788c */ /* 0x000fc8000bf05270 */
[----:B------:R-:W-:Y:S01]  /*5e40*/  USEL UR21, UR21, URZ, UP0 ;  /* 0x0000003f15157287 */ /* 0x000fe20008000000 */
[----:B------:R-:W-:Y:S11]  /*5e50*/  @!P0 BRA `(.L_x_44) ;  /* 0x0000000000048947 */ /* 0x000ff60003800000 */
[----:B------:R-:W-:Y:S01]  /*5e60*/  BPT.TRAP 0x1 ;  /* 0x000000040000795c */ /* 0x000fe20000300000 */
.L_x_44:
[----:B------:R-:W-:-:S04]  /*5e70*/  ULEA UR6, UR21, UR36, 0x3 ;  /* 0x0000002415067291 */ /* 0x000fc8000f8e183f */
[----:B------:R-:W-:-:S04]  /*5e80*/  UIADD3 UR6, UR6, 0xe028, URZ ;  /* 0x0000e02806067890 */ /* 0x000fc8000fffe03f */
[----:B------:R-:W-:-:S09]  /*5e90*/  UPRMT UR6, URZ, 0x654, UR6 ;  /* 0x000006543f067896 */ /* 0x000fd20008000006 */
[----:B------:R-:W-:Y:S01]  /*5ea0*/  SYNCS.ARRIVE.TRANS64.RED.A1T0 RZ, [UR6], RZ ;  /* 0x000000ffffff79a7 */ /* 0x000fe20008100406 */
[----:B------:R-:W-:Y:S05]  /*5eb0*/  @P1 BRA `(.L_x_45) ;  /* 0x0000000000041947 */ /* 0x000fea0003800000 */
[----:B------:R-:W-:Y:S01]  /*5ec0*/  BPT.TRAP 0x1 ;  /* 0x000000040000795c */ /* 0x000fe20000300000 */
.L_x_45:
[----:B------:R-:W-:Y:S01]  /*5ed0*/  UIADD3 UR24, UR24, 0x1, URZ ;  /* 0x0000000118187890 */ /* 0x000fe2000fffe03f */
[C---:B------:R-:W-:Y:S01]  /*5ee0*/  ISETP.GT.AND P2, PT, R3.reuse, 0x1, PT ;  /* 0x000000010300780c */ /* 0x040fe20003f44270 */
[----:B------:R-:W-:Y:S01]  /*5ef0*/  UIADD3 UR21, UR21, 0x1, URZ ;  /* 0x0000000115157890 */ /* 0x000fe2000fffe03f */
[----:B------:R-:W-:Y:S01]  /*5f00*/  IADD3 R3, R3, -0x1, RZ ;  /* 0xffffffff03037810 */ /* 0x000fe20007ffe0ff */
[----:B------:R-:W-:Y:S01]  /*5f10*/  UISETP.NE.AND UP1, UPT, UR24, 0x5, UPT ;  /* 0x000000051800788c */ /* 0x000fe2000bf25270 */
[----:B------:R-:W-:Y:S01]  /*5f20*/  VIADD R5, R5, 0x40 ;  /* 0x0000004005057836 */ /* 0x000fe20000000000 */
[----:B------:R-:W-:Y:S01]  /*5f30*/  UISETP.NE.AND UP0, UPT, UR21, 0x5, UPT ;  /* 0x000000051500788c */ /* 0x000fe2000bf05270 */
[----:B-1----:R-:W-:Y:S01]  /*5f40*/  IMAD.MOV.U32 R11, RZ, RZ, R4 ;  /* 0x000000ffff0b7224 */ /* 0x002fe200078e0004 */
[----:B------:R-:W-:Y:S01]  /*5f50*/  USEL UR6, URZ, 0x1, UP1 ;  /* 0x000000013f067887 */ /* 0x000fe20008800000 */
[----:B------:R-:W-:Y:S01]  /*5f60*/  MOV R12, R8 ;  /* 0x00000008000c7202 */ /* 0x000fe20000000f00 */
[----:B------:R-:W-:-:S02]  /*5f70*/  USEL UR21, UR21, URZ, UP0 ;  /* 0x0000003f15157287 */ /* 0x000fc40008000000 */
[----:B------:R-:W-:Y:S02]  /*5f80*/  USEL UR24, UR24, URZ, UP1 ;  /* 0x0000003f18187287 */ /* 0x000fe40008800000 */
[----:B------:R-:W-:Y:S01]  /*5f90*/  LOP3.LUT R10, R9, UR6, RZ, 0x3c, !PT ;  /* 0x00000006090a7c12 */ /* 0x000fe2000f8e3cff */
[----:B------:R-:W-:Y:S09]  /*5fa0*/  @P2 BRA `(.L_x_46) ;  /* 0xffffffe000a42947 */ /* 0x000ff2000383ffff */
.L_x_35:
[----:B------:R-:W1:Y:S01]  /*5fb0*/  SHFL.BFLY PT, R3, R6, 0x1, 0x1f ;  /* 0x0c201f0006037f89 */ /* 0x000e6200000e0000 */
[----:B------:R-:W-:Y:S01]  /*5fc0*/  BSSY B0, `(.L_x_47) ;  /* 0x0000023000007945 */ /* 0x000fe20003800000 */
[----:B------:R-:W-:Y:S02]  /*5fd0*/  IMAD.MOV.U32 R9, RZ, RZ, 0x7f800000 ;  /* 0x7f800000ff097424 */ /* 0x000fe400078e00ff */
[----:B------:R-:W2:Y:S01]  /*5fe0*/  SHFL.BFLY PT, R0, R7, 0x1, 0x1f ;  /* 0x0c201f0007007f89 */ /* 0x000ea200000e0000 */
[----:B------:R-:W-:Y:S02]  /*5ff0*/  IMAD.MOV.U32 R10, RZ, RZ, 0x3f800000 ;  /* 0x3f800000ff0a7424 */ /* 0x000fe400078e00ff */
[----:B------:R-:W-:Y:S02]  /*6000*/  IMAD.MOV.U32 R11, RZ, RZ, 0x7f800000 ;  /* 0x7f800000ff0b7424 */ /* 0x000fe400078e00ff */
[----:B-1----:R-:W-:Y:S01]  /*6010*/  FADD R3, R3, R6 ;  /* 0x0000000603037221 */ /* 0x002fe20000000000 */
[----:B--2---:R-:W-:-:S04]  /*6020*/  FADD R16, R0, R7 ;  /* 0x0000000700107221 */ /* 0x004fc80000000000 */
[----:B------:R-:W1:Y:S01]  /*6030*/  SHFL.BFLY PT, R2, R3, 0x2, 0x1f ;  /* 0x0c401f0003027f89 */ /* 0x000e6200000e0000 */
[----:B------:R-:W-:-:S03]  /*6040*/  MOV R0, 0x3f800000 ;  /* 0x3f80000000007802 */ /* 0x000fc60000000f00 */
[----:B------:R-:W2:Y:S01]  /*6050*/  SHFL.BFLY PT, R17, R16, 0x2, 0x1f ;  /* 0x0c401f0010117f89 */ /* 0x000ea200000e0000 */
[C---:B-1----:R-:W-:Y:S01]  /*6060*/  FSETP.NE.AND P0, PT, R3.reuse, -R2, PT ;  /* 0x800000020300720b */ /* 0x042fe20003f05000 */
[----:B------:R-:W-:Y:S01]  /*6070*/  FADD R5, R3, R2 ;  /* 0x0000000203057221 */ /* 0x000fe20000000000 */
[----:B--2---:R-:W-:-:S11]  /*6080*/  FADD R6, R16, R17 ;  /* 0x0000001110067221 */ /* 0x004fd60000000000 */
[----:B------:R-:W-:Y:S05]  /*6090*/  @!P0 BRA `(.L_x_48) ;  /* 0x0000000000548947 */ /* 0x000fea0003800000 */
[----:B------:R-:W-:Y:S01]  /*60a0*/  VIADD R0, R5, 0x1800000 ;  /* 0x0180000005007836 */ /* 0x000fe20000000000 */
[----:B------:R-:W-:Y:S04]  /*60b0*/  BSSY B1, `(.L_x_49) ;  /* 0x000000c000017945 */ /* 0x000fe80003800000 */
[----:B------:R-:W-:-:S04]  /*60c0*/  LOP3.LUT R0, R0, 0x7f800000, RZ, 0xc0, !PT ;  /* 0x7f80000000007812 */ /* 0x000fc800078ec0ff */
[----:B------:R-:W-:-:S13]  /*60d0*/  ISETP.GT.U32.AND P0, PT, R0, 0x1ffffff, PT ;  /* 0x01ffffff0000780c */ /* 0x000fda0003f04070 */
[----:B------:R-:W-:Y:S05]  /*60e0*/  @P0 BRA `(.L_x_50) ;  /* 0x0000000000100947 */ /* 0x000fea0003800000 */
[----:B------:R-:W-:Y:S02]  /*60f0*/  MOV R2, R5 ;  /* 0x0000000500027202 */ /* 0x000fe40000000f00 */
[----:B------:R-:W-:-:S07]  /*6100*/  MOV R15, 0x6120 ;  /* 0x00006120000f7802 */ /* 0x000fce0000000f00 */
[----:B------:R-:W-:Y:S05]  /*6110*/  CALL.REL.NOINC `($__internal_0_$__cuda_sm20_rcp_rn_f32_slowpath) ;  /* 0x0000002800147944 */ /* 0x000fea0003c00000 */
[----:B------:R-:W-:Y:S05]  /*6120*/  BRA `(.L_x_51) ;  /* 0x0000000000107947 */ /* 0x000fea0003800000 */
.L_x_50:
[----:B------:R-:W1:Y:S02]  /*6130*/  MUFU.RCP R0, R5 ;  /* 0x0000000500007308 */ /* 0x000e640000001000 */
[----:B-1----:R-:W-:-:S04]  /*6140*/  FFMA R2, R5, R0, -1 ;  /* 0xbf80000005027423 */ /* 0x002fc80000000000 */
[----:B------:R-:W-:-:S04]  /*6150*/  FADD.FTZ R3, -R2, -RZ ;  /* 0x800000ff02037221 */ /* 0x000fc80000010100 */
[----:B------:R-:W-:-:S07]  /*6160*/  FFMA R0, R0, R3, R0 ;  /* 0x0000000300007223 */ /* 0x000fce0000000000 */
.L_x_51:
[----:B------:R-:W-:Y:S05]  /*6170*/  BSYNC B1 ;  /* 0x0000000000017941 */ /* 0x000fea0003800000 */
.L_x_49:
[----:B------:R-:W-:Y:S01]  /*6180*/  FSETP.GEU.AND P0, PT, |R5|, 1.175494350822287508e-38, PT ;  /* 0x008000000500780b */ /* 0x000fe20003f0e200 */
[----:B------:R-:W-:-:S12]  /*6190*/  ULDC UR4, c[0x0][0x600] ;  /* 0x0001800000047ab9 */ /* 0x000fd80000000800 */
[----:B------:R-:W-:-:S04]  /*61a0*/  @!P0 FMUL R5, R5, 16777216 ;  /* 0x4b80000005058820 */ /* 0x000fc80000400000 */
[----:B------:R-:W1:Y:S02]  /*61b0*/  MUFU.LG2 R2, R5 ;  /* 0x0000000500027308 */ /* 0x000e640000000c00 */
[----:B-1----:R-:W-:-:S04]  /*61c0*/  @!P0 FADD R2, R2, -24 ;  /* 0xc1c0000002028421 */ /* 0x002fc80000000000 */
[----:B------:R-:W-:-:S04]  /*61d0*/  FMUL R11, R2, 0.69314718246459960938 ;  /* 0x3f317218020b7820 */ /* 0x000fc80000400000 */
[----:B------:R-:W-:-:S07]  /*61e0*/  FFMA R11, R4, UR4, R11 ;  /* 0x00000004040b7c23 */ /* 0x000fce000800000b */
.L_x_48:
[----:B------:R-:W-:Y:S05]  /*61f0*/  BSYNC B0 ;  /* 0x0000000000007941 */ /* 0x000fea0003800000 */
.L_x_47:
[----:B------:R-:W-:Y:S01]  /*6200*/  FSETP.NE.AND P0, PT, R16, -R17, PT ;  /* 0x800000111000720b */ /* 0x000fe20003f05000 */
[----:B------:R-:W-:Y:S01]  /*6210*/  ULDC UR4, c[0x0][0x608] ;  /* 0x0001820000047ab9 */ /* 0x000fe20000000800 */
[----:B------:R-:W-:Y:S01]  /*6220*/  BSSY B0, `(.L_x_52) ;  /* 0x0000029000007945 */ /* 0x000fe20003800000 */
[----:B------:R-:W-:-:S04]  /*6230*/  FMUL R0, R0, UR4 ;  /* 0x0000000400007c20 */ /* 0x000fc80008400000 */
        /* <DEDUP_REMOVED lines=16> */
[----:B------:R-:W-:Y:S06]  /*6340*/  @!P0 BRA `(.L_x_53) ;  /* 0x0000000000588947 */ /* 0x000fec0003800000 */
[----:B------:R-:W-:Y:S01]  /*6350*/  VIADD R0, R6, 0x1800000 ;  /* 0x0180000006007836 */ /* 0x000fe20000000000 */
[----:B------:R-:W-:Y:S04]  /*6360*/  BSSY B1, `(.L_x_54) ;  /* 0x000000d000017945 */ /* 0x000fe80003800000 */
[----:B------:R-:W-:-:S04]  /*6370*/  LOP3.LUT R0, R0, 0x7f800000, RZ, 0xc0, !PT ;  /* 0x7f80000000007812 */ /* 0x000fc800078ec0ff */
[----:B------:R-:W-:-:S13]  /*6380*/  ISETP.GT.U32.AND P0, PT, R0, 0x1ffffff, PT ;  /* 0x01ffffff0000780c */ /* 0x000fda0003f04070 */
[----:B------:R-:W-:Y:S05]  /*6390*/  @P0 BRA `(.L_x_55) ;  /* 0x0000000000140947 */ /* 0x000fea0003800000 */
[----:B------:R-:W-:Y:S01]  /*63a0*/  IMAD.MOV.U32 R2, RZ, RZ, R6 ;  /* 0x000000ffff027224 */ /* 0x000fe200078e0006 */
[----:B------:R-:W-:-:S07]  /*63b0*/  MOV R15, 0x63d0 ;  /* 0x000063d0000f7802 */ /* 0x000fce0000000f00 */
[----:B------:R-:W-:Y:S05]  /*63c0*/  CALL.REL.NOINC `($__internal_0_$__cuda_sm20_rcp_rn_f32_slowpath) ;  /* 0x0000002400687944 */ /* 0x000fea0003c00000 */
[----:B------:R-:W-:Y:S01]  /*63d0*/  MOV R10, R0 ;  /* 0x00000000000a7202 */ /* 0x000fe20000000f00 */
[----:B------:R-:W-:Y:S06]  /*63e0*/  BRA `(.L_x_56) ;  /* 0x0000000000107947 */ /* 0x000fec0003800000 */
.L_x_55:
[----:B------:R-:W1:Y:S02]  /*63f0*/  MUFU.RCP R3, R6 ;  /* 0x0000000600037308 */ /* 0x000e640000001000 */
[----:B-1----:R-:W-:-:S04]  /*6400*/  FFMA R0, R6, R3, -1 ;  /* 0xbf80000006007423 */ /* 0x002fc80000000003 */
[----:B------:R-:W-:-:S04]  /*6410*/  FADD.FTZ R0, -R0, -RZ ;  /* 0x800000ff00007221 */ /* 0x000fc80000010100 */
[----:B------:R-:W-:-:S07]  /*6420*/  FFMA R10, R3, R0, R3 ;  /* 0x00000000030a7223 */ /* 0x000fce0000000003 */
.L_x_56:
[----:B------:R-:W-:Y:S05]  /*6430*/  BSYNC B1 ;  /* 0x0000000000017941 */ /* 0x000fea0003800000 */
.L_x_54:
[----:B------:R-:W-:Y:S01]  /*6440*/  FSETP.GEU.AND P0, PT, |R6|, 1.175494350822287508e-38, PT ;  /* 0x008000000600780b */ /* 0x000fe20003f0e200 */
[----:B------:R-:W-:-:S12]  /*6450*/  ULDC UR4, c[0x0][0x600] ;  /* 0x0001800000047ab9 */ /* 0x000fd80000000800 */
[----:B------:R-:W-:-:S04]  /*6460*/  @!P0 FMUL R6, R6, 16777216 ;  /* 0x4b80000006068820 */ /* 0x000fc80000400000 */
[----:B------:R-:W1:Y:S02]  /*6470*/  MUFU.LG2 R0, R6 ;  /* 0x0000000600007308 */ /* 0x000e640000000c00 */
[----:B-1----:R-:W-:-:S04]  /*6480*/  @!P0 FADD R0, R0, -24 ;  /* 0xc1c0000000008421 */ /* 0x002fc80000000000 */
[----:B------:R-:W-:-:S04]  /*6490*/  FMUL R9, R0, 0.69314718246459960938 ;  /* 0x3f31721800097820 */ /* 0x000fc80000400000 */
[----:B------:R-:W-:-:S07]  /*64a0*/  FFMA R9, R8, UR4, R9 ;  /* 0x0000000408097c23 */ /* 0x000fce0008000009 */
.L_x_53:
[----:B------:R-:W-:Y:S05]  /*64b0*/  BSYNC B0 ;  /* 0x0000000000007941 */ /* 0x000fea0003800000 */
.L_x_52:
[----:B------:R-:W-:Y:S01]  /*64c0*/  UISETP.NE.AND UP0, UPT, UR38, 0x1, UPT ;  /* 0x000000012600788c */ /* 0x000fe2000bf05270 */
[----:B------:R-:W1:Y:S03]  /*64d0*/  S2R R2, SR_TID.X ;  /* 0x0000000000027919 */ /* 0x000e660000002100 */
[----:B------:R-:W-:-:S06]  /*64e0*/  USEL UR4, URZ, 0x1, UP0 ;  /* 0x000000013f047887 */ /* 0x000fcc0008000000 */
[----:B------:R-:W-:Y:S01]  /*64f0*/  IMAD.U32 R0, RZ, RZ, UR4 ;  /* 0x00000004ff007e24 */ /* 0x000fe2000f8e00ff */
[----:B------:R-:W-:Y:S02]  /*6500*/  ULDC UR4, c[0x0][0x608] ;  /* 0x0001820000047ab9 */ /* 0x000fe40000000800 */
[----:B------:R-:W-:Y:S02]  /*6510*/  FMUL R10, R10, UR4 ;  /* 0x000000040a0a7c20 */ /* 0x000fe40008400000 */
[----:B------:R-:W-:-:S04]  /*6520*/  SHF.L.U32 R0, R0, 0x1f, RZ ;  /* 0x0000001f00007819 */ /* 0x000fc800000006ff */
[----:B------:R-:W2:Y:S01]  /*6530*/  SYNCS.PHASECHK.TRANS64.TRYWAIT P0, [UR23+0x8], R0 ;  /* 0x00000800ff0075a7 */ /* 0x000ea20008000157 */
[C---:B-1----:R-:W-:Y:S02]  /*6540*/  LOP3.LUT P1, RZ, R2.reuse, 0x3, RZ, 0xc0, !PT ;  /* 0x0000000302ff7812 */ /* 0x042fe4000782c0ff */
[----:B------:R-:W-:Y:S01]  /*6550*/  LOP3.LUT R16, R2, 0x7f, RZ, 0xc0, !PT ;  /* 0x0000007f02107812 */ /* 0x000fe200078ec0ff */
[----:B--2---:R-:W-:Y:S10]  /*6560*/  @!P0 BRA `(.L_x_57) ;  /* 0x0000002000708947 */ /* 0x004ff40003800000 */
.L_x_107:
[----:B------:R-:W-:Y:S01]  /*6570*/  ULDC.64 UR10, c[0x0][0x208] ;  /* 0x00008200000a7ab9 */ /* 0x000fe20000000a00 */
[----:B------:R-:W-:Y:S01]  /*6580*/  BSSY B0, `(.L_x_58) ;  /* 0x0000019000007945 */ /* 0x000fe20003800000 */
[----:B------:R-:W-:-:S03]  /*6590*/  SHF.R.U32.HI R17, RZ, 0x5, R16 ;  /* 0x00000005ff117819 */ /* 0x000fc60000011610 */
[----:B------:R-:W-:Y:S05]  /*65a0*/  @P1 BRA `(.L_x_59) ;  /* 0x0000000000581947 */ /* 0x000fea0003800000 */
[----:B------:R-:W2:Y:S01]  /*65b0*/  S2UR UR4, SR_CTAID.Y ;  /* 0x00000000000479c3 */ /* 0x000ea20000002600 */
[----:B-1----:R-:W-:Y:S01]  /*65c0*/  SHF.R.U32.HI R0, RZ, 0x2, R2 ;  /* 0x00000002ff007819 */ /* 0x002fe20000011602 */
[----:B------:R-:W-:Y:S01]  /*65d0*/  IMAD.SHL.U32 R3, R17, 0x10, RZ ;  /* 0x0000001011037824 */ /* 0x000fe200078e00ff */
[----:B------:R-:W-:Y:S02]  /*65e0*/  USHF.L.U32 UR8, UR37, 0x6, URZ ;  /* 0x0000000625087899 */ /* 0x000fe4000800063f */
[----:B------:R-:W-:Y:S01]  /*65f0*/  LOP3.LUT R0, R0, 0x7, RZ, 0xc0, !PT ;  /* 0x0000000700007812 */ /* 0x000fe200078ec0ff */
[----:B------:R-:W-:Y:S02]  /*6600*/  ULDC.64 UR6, c[0x0][0x688] ;  /* 0x0001a20000067ab9 */ /* 0x000fe40000000a00 */
[----:B------:R-:W1:Y:S01]  /*6610*/  S2UR UR5, SR_CTAID.Z ;  /* 0x00000000000579c3 */ /* 0x000e620000002700 */
[----:B------:R-:W-:-:S04]  /*6620*/  LOP3.LUT R0, R3, 0xfffffff0, R0, 0xe2, !PT ;  /* 0xfffffff003007812 */ /* 0x000fc800078ee200 */
[----:B------:R-:W-:-:S05]  /*6630*/  IADD3 R3, R0, UR8, RZ ;  /* 0x0000000800037c10 */ /* 0x000fca000fffe0ff */
[----:B------:R-:W-:Y:S01]  /*6640*/  VIADD R2, R3, 0x8 ;  /* 0x0000000803027836 */ /* 0x000fe20000000000 */
[----:B--2---:R-:W-:-:S04]  /*6650*/  UIMAD UR4, UR4, UR6, UR8 ;  /* 0x00000006040472a4 */ /* 0x004fc8000f8e0208 */
[----:B-1----:R-:W-:-:S03]  /*6660*/  UIMAD UR4, UR5, UR7, UR4 ;  /* 0x00000007050472a4 */ /* 0x002fc6000f8e0204 */
[----:B------:R-:W-:Y:S02]  /*6670*/  ULDC UR5, c[0x0][0x288] ;  /* 0x0000a20000057ab9 */ /* 0x000fe40000000800 */
[----:B------:R-:W-:Y:S02]  /*6680*/  ISETP.GE.U32.AND P0, PT, R3, UR5, PT ;  /* 0x0000000503007c0c */ /* 0x000fe4000bf06070 */
[----:B------:R-:W-:Y:S02]  /*6690*/  IADD3 R0, P2, R0, UR4, RZ ;  /* 0x0000000400007c10 */ /* 0x000fe4000ff5e0ff */
[----:B------:R-:W-:Y:S01]  /*66a0*/  ISETP.GE.U32.AND P1, PT, R2, UR5, PT ;  /* 0x0000000502007c0c */ /* 0x000fe2000bf26070 */
[----:B------:R-:W-:Y:S02]  /*66b0*/  ULDC.64 UR4, c[0x0][0x680] ;  /* 0x0001a00000047ab9 */ /* 0x000fe40000000a00 */
[----:B------:R-:W-:Y:S01]  /*66c0*/  IMAD.X R3, RZ, RZ, RZ, P2 ;  /* 0x000000ffff037224 */ /* 0x000fe200010e06ff */
[----:B------:R-:W-:-:S04]  /*66d0*/  LEA R2, P2, R0, UR4, 0x2 ;  /* 0x0000000400027c11 */ /* 0x000fc8000f8410ff */
[----:B------:R-:W-:-:S05]  /*66e0*/  LEA.HI.X R3, R0, UR5, R3, 0x2, P2 ;  /* 0x0000000500037c11 */ /* 0x000fca00090f1403 */
[----:B------:R2:W-:Y:S04]  /*66f0*/  @!P0 STG.E desc[UR10][R2.64], R11 ;  /* 0x0000000b02008986 */ /* 0x0005e8000c10190a */
[----:B------:R2:W-:Y:S02]  /*6700*/  @!P1 STG.E desc[UR10][R2.64+0x20], R9 ;  /* 0x0000200902009986 */ /* 0x0005e4000c10190a */
.L_x_59:
[----:B------:R-:W-:Y:S05]  /*6710*/  BSYNC B0 ;  /* 0x0000000000007941 */ /* 0x000fea0003800000 */
.L_x_58:
[----:B------:R-:W-:Y:S01]  /*6720*/  ULDC.64 UR4, c[0x0][0x730] ;  /* 0x0001cc0000047ab9 */ /* 0x000fe20000000a00 */
[-C--:B------:R-:W-:Y:S01]  /*6730*/  FMUL R58, R58, R10.reuse ;  /* 0x0000000a3a3a7220 */ /* 0x080fe20000400000 */
[----:B------:R-:W-:Y:S01]  /*6740*/  ISETP.NE.U32.AND P0, PT, RZ, UR4, PT ;  /* 0x00000004ff007c0c */ /* 0x000fe2000bf05070 */
[-C--:B------:R-:W-:Y:S01]  /*6750*/  FMUL R38, R59, R10.reuse ;  /* 0x0000000a3b267220 */ /* 0x080fe20000400000 */
[-C--:B------:R-:W-:Y:S01]  /*6760*/  FMUL R62, R62, R10.reuse ;  /* 0x0000000a3e3e7220 */ /* 0x080fe20000400000 */
[-C--:B------:R-:W-:Y:S01]  /*6770*/  FMUL R40, R63, R10.reuse ;  /* 0x0000000a3f287220 */ /* 0x080fe20000400000 */
[----:B------:R-:W-:Y:S01]  /*6780*/  ISETP.NE.AND.EX P0, PT, RZ, UR5, PT, P0 ;  /* 0x00000005ff007c0c */ /* 0x000fe2000bf05300 */
        /* <DEDUP_REMOVED lines=12> */
[----:B------:R-:W-:Y:S06]  /*6850*/  @P0 BRA `(.L_x_60) ;  /* 0x0000000000200947 */ /* 0x000fec0003800000 */
[----:B------:R-:W-:Y:S02]  /*6860*/  ULDC.64 UR4, c[0x0][0x728] ;  /* 0x0001ca0000047ab9 */ /* 0x000fe40000000a00 */
[----:B------:R-:W-:-:S04]  /*6870*/  ISETP.NE.U32.AND P0, PT, RZ, UR4, PT ;  /* 0x00000004ff007c0c */ /* 0x000fc8000bf05070 */
[----:B------:R-:W-:-:S13]  /*6880*/  ISETP.NE.AND.EX P0, PT, RZ, UR5, PT, P0 ;  /* 0x00000005ff007c0c */ /* 0x000fda000bf05300 */
[----:B------:R-:W-:Y:S05]  /*6890*/  @!P0 BRA `(.L_x_61) ;  /* 0x00000000000c8947 */ /* 0x000fea0003800000 */
[----:B-12---:R-:W1:Y:S02]  /*68a0*/  LDC.64 R2, c[0x0][0x728] ;  /* 0x0001ca00ff027b82 */ /* 0x006e640000000a00 */
[----:B-1----:R4:W5:Y:S01]  /*68b0*/  LDG.E R2, desc[UR10][R2.64] ;  /* 0x0000000a02027981 */ /* 0x002962000c1e1900 */
[----:B------:R-:W-:Y:S05]  /*68c0*/  BRA `(.L_x_60) ;  /* 0x0000000000047947 */ /* 0x000fea0003800000 */
.L_x_61:
[----:B--2---:R-:W3:Y:S02]  /*68d0*/  LDC R2, c[0x0][0x720] ;  /* 0x0001c800ff027b82 */ /* 0x004ee40000000800 */
.L_x_60:
[----:B-1----:R-:W-:Y:S02]  /*68e0*/  MOV R0, RZ ;  /* 0x000000ff00007202 */ /* 0x002fe40000000f00 */
[----:B---3-5:R-:W-:Y:S02]  /*68f0*/  MOV R37, R2 ;  /* 0x0000000200257202 */ /* 0x028fe40000000f00 */
[----:B------:R-:W-:-:S13]  /*6900*/  LOP3.LUT P0, RZ, R0, 0x1bf, RZ, 0xc0, !PT ;  /* 0x000001bf00ff7812 */ /* 0x000fda000780c0ff */
[----:B------:R-:W-:Y:S05]  /*6910*/  @!P0 BRA `(.L_x_62) ;  /* 0x0000000000408947 */ /* 0x000fea0003800000 */
[----:B------:R-:W-:Y:S01]  /*6920*/  MOV R0, 0x0 ;  /* 0x0000000000007802 */ /* 0x000fe20000000f00 */
[----:B------:R-:W-:Y:S01]  /*6930*/  ULDC.64 UR4, c[0x4][0x68] ;  /* 0x01001a0000047ab9 */ /* 0x000fe20000000a00 */
[----:B------:R-:W-:Y:S01]  /*6940*/  ULDC.64 UR6, c[0x4][0x8] ;  /* 0x0100020000067ab9 */ /* 0x000fe20000000a00 */
[----:B------:R-:W-:Y:S01]  /*6950*/  IMAD.U32 R4, RZ, RZ, UR4 ;  /* 0x00000004ff047e24 */ /* 0x000fe2000f8e00ff */
[----:B--2-4-:R1:W2:Y:S01]  /*6960*/  LDC.64 R2, c[0x4][R0] ;  /* 0x0100000000027b82 */ /* 0x0142a20000000a00 */
[----:B------:R-:W-:Y:S01]  /*6970*/  IMAD.U32 R5, RZ, RZ, UR5 ;  /* 0x00000005ff057e24 */ /* 0x000fe2000f8e00ff */
[----:B------:R-:W-:Y:S01]  /*6980*/  ULDC.64 UR4, c[0x4][0x70] ;  /* 0x01001c0000047ab9 */ /* 0x000fe20000000a00 */
[----:B------:R-:W-:Y:S01]  /*6990*/  IMAD.U32 R10, RZ, RZ, UR6 ;  /* 0x00000006ff0a7e24 */ /* 0x000fe2000f8e00ff */
[----:B------:R-:W-:Y:S01]  /*69a0*/  MOV R6, UR4 ;  /* 0x0000000400067c02 */ /* 0x000fe20008000f00 */
[----:B------:R-:W-:Y:S01]  /*69b0*/  IMAD.U32 R7, RZ, RZ, UR5 ;  /* 0x00000005ff077e24 */ /* 0x000fe2000f8e00ff */
[----:B------:R-:W-:Y:S01]  /*69c0*/  MOV R11, UR7 ;  /* 0x00000007000b7c02 */ /* 0x000fe20008000f00 */
[----:B------:R-:W-:Y:S01]  /*69d0*/  IMAD.MOV.U32 R8, RZ, RZ, 0x70 ;  /* 0x00000070ff087424 */ /* 0x000fe200078e00ff */
[----:B------:R-:W-:Y:S01]  /*69e0*/  MOV R13, RZ ;  /* 0x000000ff000d7202 */ /* 0x000fe20000000f00 */
[----:B-1----:R-:W-:-:S07]  /*69f0*/  IMAD.MOV.U32 R12, RZ, RZ, 0x1 ;  /* 0x00000001ff0c7424 */ /* 0x002fce00078e00ff */
[----:B------:R-:W-:-:S07]  /*6a00*/  LEPC R20, `(.L_x_62) ;  /* 0x000000001014794e */ /* 0x000fce0000000000 */
[----:B--2---:R-:W-:Y:S05]  /*6a10*/  CALL.ABS.NOINC R2 ;  /* 0x0000000002007343 */ /* 0x004fea0003c00000 */
.L_x_62:
[----:B------:R-:W-:Y:S02]  /*6a20*/  IMAD.U32 R18, RZ, RZ, UR36 ;  /* 0x00000024ff127e24 */ /* 0x000fe4000f8e00ff */
[----:B--2-4-:R-:W-:-:S04]  /*6a30*/  IMAD.U32 R3, RZ, RZ, UR38 ;  /* 0x00000026ff037e24 */ /* 0x014fc8000f8e00ff */
[----:B------:R-:W-:-:S05]  /*6a40*/  IMAD R18, R3, 0x2200, R18 ;  /* 0x0000220003127824 */ /* 0x000fca00078e0212 */
[----:B------:R-:W-:-:S04]  /*6a50*/  IADD3 R19, R18, -0x2200, RZ ;  /* 0xffffde0012137810 */ /* 0x000fc80007ffe0ff */
[----:B------:R-:W-:-:S13]  /*6a60*/  LOP3.LUT P0, RZ, R19, 0x1b0, RZ, 0xc0, !PT ;  /* 0x000001b013ff7812 */ /* 0x000fda000780c0ff */
[----:B------:R-:W-:Y:S05]  /*6a70*/  @!P0 BRA `(.L_x_63) ;  /* 0x0000000000408947 */ /* 0x000fea0003800000 */
[----:B------:R-:W-:Y:S01]  /*6a80*/  MOV R0, 0x0 ;  /* 0x0000000000007802 */ /* 0x000fe20000000f00 */
[----:B------:R-:W-:Y:S01]  /*6a90*/  ULDC.64 UR4, c[0x4][0x68] ;  /* 0x01001a0000047ab9 */ /* 0x000fe20000000a00 */
[----:B------:R-:W-:Y:S01]  /*6aa0*/  ULDC.64 UR6, c[0x4][0x8] ;  /* 0x0100020000067ab9 */ /* 0x000fe20000000a00 */
[----:B------:R-:W-:Y:S01]  /*6ab0*/  IMAD.U32 R4, RZ, RZ, UR4 ;  /* 0x00000004ff047e24 */ /* 0x000fe2000f8e00ff */
[----:B------:R1:W2:Y:S01]  /*6ac0*/  LDC.64 R2, c[0x4][R0] ;  /* 0x0100000000027b82 */ /* 0x0002a20000000a00 */
[----:B------:R-:W-:Y:S01]  /*6ad0*/  IMAD.U32 R5, RZ, RZ, UR5 ;  /* 0x00000005ff057e24 */ /* 0x000fe2000f8e00ff */
[----:B------:R-:W-:Y:S01]  /*6ae0*/  ULDC.64 UR4, c[0x4][0x70] ;  /* 0x01001c0000047ab9 */ /* 0x000fe20000000a00 */
[----:B------:R-:W-:Y:S01]  /*6af0*/  MOV R10, UR6 ;  /* 0x00000006000a7c02 */ /* 0x000fe20008000f00 */
[----:B------:R-:W-:Y:S01]  /*6b00*/  IMAD.U32 R7, RZ, RZ, UR5 ;  /* 0x00000005ff077e24 */ /* 0x000fe2000f8e00ff */
[----:B------:R-:W-:Y:S01]  /*6b10*/  MOV R6, UR4 ;  /* 0x0000000400067c02 */ /* 0x000fe20008000f00 */
[----:B------:R-:W-:Y:S01]  /*6b20*/  IMAD.U32 R11, RZ, RZ, UR7 ;  /* 0x00000007ff0b7e24 */ /* 0x000fe2000f8e00ff */
[----:B------:R-:W-:Y:S01]  /*6b30*/  MOV R8, 0x70 ;  /* 0x0000007000087802 */ /* 0x000fe20000000f00 */
[----:B------:R-:W-:Y:S01]  /*6b40*/  IMAD.MOV.U32 R12, RZ, RZ, 0x1 ;  /* 0x00000001ff0c7424 */ /* 0x000fe200078e00ff */
[----:B-1----:R-:W-:-:S07]  /*6b50*/  MOV R13, RZ ;  /* 0x000000ff000d7202 */ /* 0x002fce0000000f00 */
[----:B------:R-:W-:-:S07]  /*6b60*/  LEPC R20, `(.L_x_63) ;  /* 0x000000001014794e */ /* 0x000fce0000000000 */
[----:B--2---:R-:W-:Y:S05]  /*6b70*/  CALL.ABS.NOINC R2 ;  /* 0x0000000002007343 */ /* 0x004fea0003c00000 */
.L_x_63:
[----:B------:R-:W1:Y:S01]  /*6b80*/  S2R R5, SR_TID.X ;  /* 0x0000000000057919 */ /* 0x000e620000002100 */
[----:B------:R-:W-:Y:S01]  /*6b90*/  ULDC.64 UR4, c[0x0][0x730] ;  /* 0x0001cc0000047ab9 */ /* 0x000fe20000000a00 */
[----:B------:R-:W-:Y:S02]  /*6ba0*/  IADD3 R16, R16, 0x1f, RZ ;  /* 0x0000001f10107810 */ /* 0x000fe40007ffe0ff */
[----:B------:R-:W-:Y:S02]  /*6bb0*/  ISETP.NE.U32.AND P0, PT, RZ, UR4, PT ;  /* 0x00000004ff007c0c */ /* 0x000fe4000bf05070 */
[----:B------:R-:W-:Y:S02]  /*6bc0*/  ISETP.GT.U32.AND P1, PT, R16, 0x3e, PT ;  /* 0x0000003e1000780c */ /* 0x000fe40003f24070 */
[----:B------:R-:W-:-:S13]  /*6bd0*/  ISETP.NE.AND.EX P0, PT, RZ, UR5, PT, P0 ;  /* 0x00000005ff007c0c */ /* 0x000fda000bf05300 */
[----:B------:R-:W2:Y:S01]  /*6be0*/  @P0 LDC R37, c[0x0][0x720] ;  /* 0x0001c800ff250b82 */ /* 0x000ea20000000800 */
[C---:B-1----:R-:W-:Y:S01]  /*6bf0*/  IMAD.SHL.U32 R0, R5.reuse, 0x20, RZ ;  /* 0x0000002005007824 */ /* 0x042fe200078e00ff */
[----:B------:R-:W-:Y:S02]  /*6c00*/  SHF.R.U32.HI R3, RZ, 0x1, R5 ;  /* 0x00000001ff037819 */ /* 0x000fe40000011605 */
[----:B------:R-:W-:Y:S02]  /*6c10*/  LOP3.LUT P0, RZ, R5, 0x4, RZ, 0xc0, !PT ;  /* 0x0000000405ff7812 */ /* 0x000fe4000780c0ff */
[C---:B------:R-:W-:Y:S02]  /*6c20*/  LOP3.LUT R2, R0.reuse, 0xc0, RZ, 0xc0, !PT ;  /* 0x000000c000027812 */ /* 0x040fe400078ec0ff */
[----:B------:R-:W-:Y:S02]  /*6c30*/  LOP3.LUT R4, R0, 0x20, RZ, 0xc0, !PT ;  /* 0x0000002000047812 */ /* 0x000fe400078ec0ff */
[----:B------:R-:W-:-:S02]  /*6c40*/  LOP3.LUT R2, R2, 0x8, R3, 0xf8, !PT ;  /* 0x0000000802027812 */ /* 0x000fc400078ef803 */
[----:B------:R-:W-:Y:S01]  /*6c50*/  SHF.L.U32 R3, R5, 0x2, RZ ;  /* 0x0000000205037819 */ /* 0x000fe200000006ff */
[----:B------:R-:W-:Y:S01]  /*6c60*/  IMAD R4, R17, 0x200, R4 ;  /* 0x0000020011047824 */ /* 0x000fe200078e0204 */
[----:B------:R-:W-:Y:S01]  /*6c70*/  LOP3.LUT R0, R0, 0x100, RZ, 0xc0, !PT ;  /* 0x0000010000007812 */ /* 0x000fe200078ec0ff */
[-C--:B--2---:R-:W-:Y:S01]  /*6c80*/  FMUL R5, R22, R37.reuse ;  /* 0x0000002516057220 */ /* 0x084fe20000400000 */
[----:B------:R-:W-:Y:S01]  /*6c90*/  LOP3.LUT R3, R2, 0x18, R3, 0x78, !PT ;  /* 0x0000001802037812 */ /* 0x000fe200078e7803 */
[-C--:B------:R-:W-:Y:S01]  /*6ca0*/  FMUL R9, R24, R37.reuse ;  /* 0x0000002518097220 */ /* 0x080fe20000400000 */
[-C--:B------:R-:W-:Y:S01]  /*6cb0*/  FMUL R11, R40, R37.reuse ;  /* 0x00000025280b7220 */ /* 0x080fe20000400000 */
[-C--:B------:R-:W-:Y:S01]  /*6cc0*/  FMUL R6, R62, R37.reuse ;  /* 0x000000253e067220 */ /* 0x080fe20000400000 */
[----:B------:R-:W-:Y:S01]  /*6cd0*/  IADD3 R3, R3, R4, R0 ;  /* 0x0000000403037210 */ /* 0x000fe20007ffe000 */
[-C--:B------:R-:W-:Y:S01]  /*6ce0*/  FMUL R0, R56, R37.reuse ;  /* 0x0000002538007220 */ /* 0x080fe20000400000 */
[-C--:B------:R-:W-:Y:S01]  /*6cf0*/  FMUL R4, R60, R37.reuse ;  /* 0x000000253c047220 */ /* 0x080fe20000400000 */
[-C--:B------:R-:W-:Y:S01]  /*6d00*/  FMUL R10, R66, R37.reuse ;  /* 0x00000025420a7220 */ /* 0x080fe20000400000 */
[-C--:B------:R-:W-:Y:S01]  /*6d10*/  FMUL R15, R42, R37.reuse ;  /* 0x000000252a0f7220 */ /* 0x080fe20000400000 */
[-C--:B------:R-:W-:Y:S01]  /*6d20*/  FMUL R2, R58, R37.reuse ;  /* 0x000000253a027220 */ /* 0x080fe20000400000 */
[----:B------:R-:W-:Y:S01]  /*6d30*/  F2FP.F16.F32.PACK_AB R40, R5, R0 ;  /* 0x000000000528723e */ /* 0x000fe200000000ff */
[-C--:B------:R-:W-:Y:S01]  /*6d40*/  FMUL R7, R38, R37.reuse ;  /* 0x0000002526077220 */ /* 0x080fe20000400000 */
[-C--:B------:R-:W-:Y:S01]  /*6d50*/  FMUL R8, R64, R37.reuse ;  /* 0x0000002540087220 */ /* 0x080fe20000400000 */
[-C--:B------:R-:W-:Y:S01]  /*6d60*/  FMUL R13, R26, R37.reuse ;  /* 0x000000251a0d7220 */ /* 0x080fe20000400000 */
[-C--:B------:R-:W-:Y:S01]  /*6d70*/  FMUL R12, R68, R37.reuse ;  /* 0x00000025440c7220 */ /* 0x080fe20000400000 */
[-C--:B------:R-:W-:Y:S01]  /*6d80*/  FMUL R17, R28, R37.reuse ;  /* 0x000000251c117220 */ /* 0x080fe20000400000 */
[-C--:B------:R-:W-:Y:S01]  /*6d90*/  FMUL R14, R70, R37.reuse ;  /* 0x00000025460e7220 */ /* 0x080fe20000400000 */
[----:B------:R-:W-:Y:S01]  /*6da0*/  FMUL R21, R44, R37 ;  /* 0x000000252c157220 */ /* 0x000fe20000400000 */
[----:B------:R-:W-:-:S02]  /*6db0*/  IMAD.MOV.U32 R0, RZ, RZ, 0x10 ;  /* 0x00000010ff007424 */ /* 0x000fc400078e00ff */
        /* <DEDUP_REMOVED lines=16> */
[----:B------:R-:W-:Y:S01]  /*6ec0*/  F2FP.F16.F32.PACK_AB R43, R11, R6 ;  /* 0x000000060b2b723e */ /* 0x000fe200000000ff */
[----:B------:R-:W-:Y:S01]  /*6ed0*/  FMUL R37, R86, R37 ;  /* 0x0000002556257220 */ /* 0x000fe20000400000 */
[----:B------:R-:W-:-:S02]  /*6ee0*/  F2FP.F16.F32.PACK_AB R9, R15, R10 ;  /* 0x0000000a0f09723e */ /* 0x000fc400000000ff */
[----:B------:R-:W-:Y:S02]  /*6ef0*/  F2FP.F16.F32.PACK_AB R41, R7, R2 ;  /* 0x000000020729723e */ /* 0x000fe400000000ff */
[----:B------:R-:W-:Y:S02]  /*6f00*/  F2FP.F16.F32.PACK_AB R8, R13, R8 ;  /* 0x000000080d08723e */ /* 0x000fe400000000ff */
[----:B------:R-:W-:Y:S02]  /*6f10*/  F2FP.F16.F32.PACK_AB R10, R17, R12 ;  /* 0x0000000c110a723e */ /* 0x000fe400000000ff */
[----:B------:R-:W-:Y:S02]  /*6f20*/  F2FP.F16.F32.PACK_AB R11, R21, R14 ;  /* 0x0000000e150b723e */ /* 0x000fe400000000ff */
[----:B------:R-:W-:Y:S02]  /*6f30*/  SEL R0, R0, 0xfffffff0, !P0 ;  /* 0xfffffff000007807 */ /* 0x000fe40004000000 */
[----:B------:R-:W-:Y:S01]  /*6f40*/  LEA R19, R3, R19, 0x1 ;  /* 0x0000001303137211 */ /* 0x000fe200078e08ff */
[----:B------:R-:W-:Y:S06]  /*6f50*/  @P1 BRA `(.L_x_64) ;  /* 0x0000000000041947 */ /* 0x000fec0003800000 */
[----:B------:R-:W-:-:S04]  /*6f60*/  DEPBAR.LE SB0, 0x1 ;  /* 0x000080400000791a */ /* 0x000fc80000000000 */
.L_x_64:
[----:B------:R-:W-:Y:S05]  /*6f70*/  WARPSYNC.ALL ;  /* 0x0000000000007948 */ /* 0x000fea0003800000 */
[----:B------:R-:W-:Y:S01]  /*6f80*/  BAR.SYNC.DEFER_BLOCKING 0x1, 0x80 ;  /* 0x0042000000007b1d */ /* 0x000fe20000010000 */
[----:B------:R-:W-:Y:S01]  /*6f90*/  IMAD R3, R3, 0x2, R18 ;  /* 0x0000000203037824 */ /* 0x000fe200078e0212 */
[----:B------:R-:W-:Y:S02]  /*6fa0*/  LEA R0, R0, R19, 0x1 ;  /* 0x0000001300007211 */ /* 0x000fe400078e08ff */
[----:B------:R-:W-:Y:S02]  /*6fb0*/  F2FP.F16.F32.PACK_AB R4, R16, R23 ;  /* 0x000000171004723e */ /* 0x000fe400000000ff */
[----:B------:R-:W-:Y:S01]  /*6fc0*/  BSSY B0, `(.L_x_65) ;  /* 0x000001e000007945 */ /* 0x000fe20003800000 */
[----:B------:R-:W-:-:S02]  /*6fd0*/  F2FP.F16.F32.PACK_AB R5, R20, R25 ;  /* 0x000000191405723e */ /* 0x000fc400000000ff */
[----:B------:R-:W-:Y:S02]  /*6fe0*/  F2FP.F16.F32.PACK_AB R6, R22, R27 ;  /* 0x0000001b1606723e */ /* 0x000fe400000000ff */
[----:B------:R-:W-:Y:S02]  /*6ff0*/  F2FP.F16.F32.PACK_AB R7, R24, R29 ;  /* 0x0000001d1807723e */ /* 0x000fe400000000ff */
[----:B------:R-:W-:Y:S02]  /*7000*/  F2FP.F16.F32.PACK_AB R12, R26, R31 ;  /* 0x0000001f1a0c723e */ /* 0x000fe400000000ff */
[----:B------:R-:W-:Y:S02]  /*7010*/  F2FP.F16.F32.PACK_AB R13, R28, R33 ;  /* 0x000000211c0d723e */ /* 0x000fe400000000ff */
[----:B------:R-:W-:Y:S02]  /*7020*/  F2FP.F16.F32.PACK_AB R14, R30, R35 ;  /* 0x000000231e0e723e */ /* 0x000fe400000000ff */
[----:B------:R-:W-:Y:S01]  /*7030*/  F2FP.F16.F32.PACK_AB R15, R32, R37 ;  /* 0x00000025200f723e */ /* 0x000fe200000000ff */
[----:B------:R1:W-:Y:S04]  /*7040*/  STSM.16.M88.4 [R3+-0x2200], R40 ;  /* 0xffde002803007844 */ /* 0x0003e80000000200 */
[----:B------:R1:W-:Y:S01]  /*7050*/  STSM.16.M88.4 [R0], R8 ;  /* 0x0000000800007844 */ /* 0x0003e20000000200 */
[----:B------:R-:W-:Y:S01]  /*7060*/  @!PT LDS RZ, [RZ] ;  /* 0x00000000fffff984 */ /* 0x000fe20000000800 */
[----:B------:R-:W-:Y:S01]  /*7070*/  @!PT LDS RZ, [RZ] ;  /* 0x00000000fffff984 */ /* 0x000fe20000000800 */
[----:B------:R-:W-:Y:S01]  /*7080*/  @!PT LDS RZ, [RZ] ;  /* 0x00000000fffff984 */ /* 0x000fe20000000800 */
[----:B------:R-:W-:Y:S01]  /*7090*/  @!PT LDS RZ, [RZ] ;  /* 0x00000000fffff984 */ /* 0x000fe20000000800 */
[----:B------:R2:W-:Y:S06]  /*70a0*/  MEMBAR.ALL.CTA ;  /* 0x0000000000007992 */ /* 0x0005ec0000008000 */
[----:B--2---:R-:W2:Y:S02]  /*70b0*/  FENCE.VIEW.ASYNC.S ;  /* 0x00000000000073c6 */ /* 0x004ea40000000000 */
[----:B--2---:R-:W-:Y:S06]  /*70c0*/  BAR.SYNC.DEFER_BLOCKING 0x1, 0x80 ;  /* 0x0042000000007b1d */ /* 0x004fec0000010000 */
[----:B------:R-:W-:Y:S05]  /*70d0*/  @P1 BRA `(.L_x_66) ;  /* 0x0000000000301947 */ /* 0x000fea0003800000 */
[----:B------:R-:W-:Y:S01]  /*70e0*/  S2UR UR12, SR_CTAID.Z ;  /* 0x00000000000c79c3 */ /* 0x000fe20000002700 */
[----:B------:R-:W-:Y:S01]  /*70f0*/  R2UR UR8, R18 ;  /* 0x00000000120872ca */ /* 0x000fe200000e0000 */
[----:B------:R-:W-:Y:S01]  /*7100*/  ULDC.64 UR4, c[0x0][0x198] ;  /* 0x0000660000047ab9 */ /* 0x000fe20000000a00 */
[----:B------:R-:W-:Y:S02]  /*7110*/  USHF.L.U32 UR10, UR37, 0x6, URZ ;  /* 0x00000006250a7899 */ /* 0x000fe4000800063f */
[----:B------:R-:W-:Y:S01]  /*7120*/  UIADD3 UR4, UP0, UR4, 0x670, URZ ;  /* 0x0000067004047890 */ /* 0x000fe2000ff1e03f */
[----:B------:R-:W-:Y:S02]  /*7130*/  UMOV UR9, URZ ;  /* 0x0000003f00097c82 */ /* 0x000fe40008000000 */
[----:B------:R-:W2:Y:S01]  /*7140*/  S2UR UR11, SR_CTAID.Y ;  /* 0x00000000000b79c3 */ /* 0x000ea20000002600 */
[----:B------:R-:W-:-:S05]  /*7150*/  UIADD3.X UR5, URZ, UR5, URZ, UP0, !UPT ;  /* 0x000000053f057290 */ /* 0x000fca00087fe43f */
[----:B------:R-:W-:-:S09]  /*7160*/  UIADD3 UR8, UR8, -0x2200, URZ ;  /* 0xffffde0008087890 */ /* 0x000fd2000fffe03f */
[----:B--2---:R2:W-:Y:S01]  /*7170*/  UTMASTG.4D [UR8], [UR4] ;  /* 0x00000008040073b5 */ /* 0x0045e20008018000 */
[----:B------:R0:W-:Y:S01]  /*7180*/  UTMACMDFLUSH ;  /* 0x00000000000079b7 */ /* 0x0001e20000000000 */
[----:B--2---:R-:W-:-:S04]  /*7190*/  DEPBAR.LE SB0, 0x1 ;  /* 0x000080400000791a */ /* 0x004fc80000000000 */
.L_x_66:
[----:B------:R-:W-:Y:S05]  /*71a0*/  BSYNC B0 ;  /* 0x0000000000007941 */ /* 0x000fea0003800000 */
.L_x_65:
[----:B------:R-:W-:Y:S06]  /*71b0*/  BAR.SYNC.DEFER_BLOCKING 0x1, 0x80 ;  /* 0x0042000000007b1d */ /* 0x000fec0000010000 */
[----:B------:R-:W-:Y:S01]  /*71c0*/  BSSY B0, `(.L_x_67) ;  /* 0x0000016000007945 */ /* 0x000fe20003800000 */
[----:B------:R2:W-:Y:S04]  /*71d0*/  STSM.16.M88.4 [R19+0x1000], R4 ;  /* 0x0010000413007844 */ /* 0x0005e80000000200 */
[----:B------:R2:W-:Y:S01]  /*71e0*/  STSM.16.M88.4 [R0+0x1000], R12 ;  /* 0x0010000c00007844 */ /* 0x0005e20000000200 */
[----:B------:R-:W-:Y:S01]  /*71f0*/  @!PT LDS RZ, [RZ] ;  /* 0x00000000fffff984 */ /* 0x000fe20000000800 */
[----:B------:R-:W-:Y:S01]  /*7200*/  @!PT LDS RZ, [RZ] ;  /* 0x00000000fffff984 */ /* 0x000fe20000000800 */
[----:B------:R-:W-:Y:S01]  /*7210*/  @!PT LDS RZ, [RZ] ;  /* 0x00000000fffff984 */ /* 0x000fe20000000800 */
[----:B------:R-:W-:Y:S01]  /*7220*/  @!PT LDS RZ, [RZ] ;  /* 0x00000000fffff984 */ /* 0x000fe20000000800 */
[----:B------:R3:W-:Y:S06]  /*7230*/  MEMBAR.ALL.CTA ;  /* 0x0000000000007992 */ /* 0x0007ec0000008000 */
[----:B---3--:R-:W3:Y:S02]  /*7240*/  FENCE.VIEW.ASYNC.S ;  /* 0x00000000000073c6 */ /* 0x008ee40000000000 */
[----:B---3--:R-:W-:Y:S06]  /*7250*/  BAR.SYNC.DEFER_BLOCKING 0x1, 0x80 ;  /* 0x0042000000007b1d */ /* 0x008fec0000010000 */
[----:B------:R-:W-:Y:S05]  /*7260*/  @P1 BRA `(.L_x_68) ;  /* 0x00000000002c1947 */ /* 0x000fea0003800000 */
[----:B------:R-:W-:Y:S01]  /*7270*/  S2UR UR12, SR_CTAID.Z ;  /* 0x00000000000c79c3 */ /* 0x000fe20000002700 */
[----:B------:R-:W-:Y:S01]  /*7280*/  R2UR UR8, R18 ;  /* 0x00000000120872ca */ /* 0x000fe200000e0000 */
[----:B------:R-:W-:Y:S01]  /*7290*/  ULDC.64 UR4, c[0x0][0x198] ;  /* 0x0000660000047ab9 */ /* 0x000fe20000000a00 */
[----:B------:R-:W-:Y:S02]  /*72a0*/  USHF.L.U32 UR10, UR37, 0x6, URZ ;  /* 0x00000006250a7899 */ /* 0x000fe4000800063f */
[----:B------:R-:W-:Y:S01]  /*72b0*/  UIADD3 UR4, UP0, UR4, 0x670, URZ ;  /* 0x0000067004047890 */ /* 0x000fe2000ff1e03f */
[----:B------:R-:W-:Y:S02]  /*72c0*/  UMOV UR9, 0x20 ;  /* 0x0000002000097882 */ /* 0x000fe40000000000 */
[----:B------:R-:W3:Y:S01]  /*72d0*/  S2UR UR11, SR_CTAID.Y ;  /* 0x00000000000b79c3 */ /* 0x000ee20000002600 */
[----:B------:R-:W-:-:S05]  /*72e0*/  UIADD3.X UR5, URZ, UR5, URZ, UP0, !UPT ;  /* 0x000000053f057290 */ /* 0x000fca00087fe43f */
[----:B------:R-:W-:-:S09]  /*72f0*/  UIADD3 UR8, UR8, -0x1200, URZ ;  /* 0xffffee0008087890 */ /* 0x000fd2000fffe03f */
[----:B---3--:R3:W-:Y:S02]  /*7300*/  UTMASTG.4D [UR8], [UR4] ;  /* 0x00000008040073b5 */ /* 0x0087e40008018000 */
[----:B---3--:R0:W-:Y:S02]  /*7310*/  UTMACMDFLUSH ;  /* 0x00000000000079b7 */ /* 0x0081e40000000000 */
.L_x_68:
[----:B------:R-:W-:Y:S05]  /*7320*/  BSYNC B0 ;  /* 0x0000000000007941 */ /* 0x000fea0003800000 */
.L_x_67:
[----:B------:R-:W-:Y:S01]  /*7330*/  UIADD3 UR38, UR38, -0x1, URZ ;  /* 0xffffffff26267890 */ /* 0x000fe2000fffe03f */
[----:B------:R-:W-:-:S04]  /*7340*/  DEPBAR.LE SB0, 0x0 ;  /* 0x000080000000791a */ /* 0x000fc80000000000 */
[----:B------:R-:W-:-:S04]  /*7350*/  USHF.L.U32 UR4, UR38, 0x3, URZ ;  /* 0x0000000326047899 */ /* 0x000fc8000800063f */
[----:B------:R-:W-:-:S04]  /*7360*/  ULOP3.LUT UR4, UR4, 0x8, URZ, 0xe2, !UPT ;  /* 0x0000000804047892 */ /* 0x000fc8000f8ee23f */
[----:B------:R-:W-:-:S06]  /*7370*/  ULOP3.LUT UR4, UR4, 0x18, URZ, 0x3c, !UPT ;  /* 0x0000001804047892 */ /* 0x000fcc000f8e3c3f */
[----:B-12---:R-:W-:-:S04]  /*7380*/  IMAD.U32 R0, RZ, RZ, UR4 ;  /* 0x00000004ff007e24 */ /* 0x006fc8000f8e00ff */
[----:B------:R-:W-:Y:S01]  /*7390*/  SYNCS.ARRIVE.TRANS64.A1T0 RZ, [R0+UR36+0xe090], RZ ;  /* 0x00e090ff00ff79a7 */ /* 0x000fe20008100024 */
[----:B------:R-:W-:Y:S05]  /*73a0*/  EXIT ;  /* 0x000000000000794d */ /* 0x000fea0003800000 */
.L_x_6:
[----:B------:R-:W-:-:S08]  /*73b0*/  UISETP.NE.AND UP0, UPT, UR10, 0x1, UPT ;  /* 0x000000010a00788c */ /* 0x000fd0000bf05270 */
[----:B------:R-:W1:-:S00]  /*73c0*/  USETMAXREG.DEALLOC.CTAPOOL 0x18 ;  /* 0x00000018000079c8 */ /* 0x000e4000080e0500 */
[----:B------:R-:W-:-:S13]  /*73d0*/  PLOP3.LUT P0, PT, PT, PT, UP0, 0x80, 0x0 ;  /* 0x000000000000781c */ /* 0x000fda0003f0f008 */
[----:B------:R-:W-:Y:S05]  /*73e0*/  @P0 EXIT ;  /* 0x000000000000094d */ /* 0x000fea0003800000 */
[----:B------:R-:W2:Y:S01]  /*73f0*/  S2UR UR11, SR_CTAID.X ;  /* 0x00000000000b79c3 */ /* 0x000ea20000002500 */
[----:B------:R-:W-:Y:S01]  /*7400*/  ULDC UR4, c[0x0][0x28c] ;  /* 0x0000a30000047ab9 */ /* 0x000fe20000000800 */
[----:B------:R-:W-:Y:S01]  /*7410*/  ELECT P3, URZ, PT ;  /* 0x00000000003f782f */ /* 0x000fe20003860000 */
[----:B------:R-:W-:Y:S01]  /*7420*/  BSSY B0, `(.L_x_69) ;  /* 0x0000030000007945 */ /* 0x000fe20003800000 */
[----:B------:R-:W-:Y:S01]  /*7430*/  UIADD3 UR5, UR4, 0x3f, URZ ;  /* 0x0000003f04057890 */ /* 0x000fe2000fffe03f */
[----:B-1----:R-:W-:Y:S02]  /*7440*/  CS2R R2, SRZ ;  /* 0x0000000000027805 */ /* 0x002fe4000001ff00 */
[----:B------:R-:W-:Y:S01]  /*7450*/  MOV R7, RZ ;  /* 0x000000ff00077202 */ /* 0x000fe20000000f00 */
[----:B------:R-:W-:Y:S01]  /*7460*/  USHF.R.S32.HI UR7, URZ, 0x1f, UR5 ;  /* 0x0000001f3f077899 */ /* 0x000fe20008011405 */
[----:B------:R-:W1:Y:S03]  /*7470*/  S2UR UR20, SR_CTAID.Y ;  /* 0x00000000001479c3 */ /* 0x000e660000002600 */
[----:B------:R-:W-:-:S04]  /*7480*/  ULEA.HI UR7, UR7, UR5, URZ, 0x6 ;  /* 0x0000000507077291 */ /* 0x000fc8000f8f303f */
[----:B------:R-:W-:Y:S01]  /*7490*/  USHF.R.S32.HI UR7, URZ, 0x6, UR7 ;  /* 0x000000063f077899 */ /* 0x000fe20008011407 */
[----:B------:R-:W3:Y:S01]  /*74a0*/  S2UR UR21, SR_CTAID.Z ;  /* 0x00000000001579c3 */ /* 0x000ee20000002700 */
[----:B--2---:R-:W-:-:S04]  /*74b0*/  USHF.L.U32 UR11, UR11, 0x7, URZ ;  /* 0x000000070b0b7899 */ /* 0x004fc8000800063f */
[----:B------:R-:W-:-:S04]  /*74c0*/  UIADD3 UR4, UR11, 0xbf, URZ ;  /* 0x000000bf0b047890 */ /* 0x000fc8000fffe03f */
[----:B------:R-:W-:-:S04]  /*74d0*/  USHF.R.U32.HI UR4, URZ, 0x6, UR4 ;  /* 0x000000063f047899 */ /* 0x000fc80008011604 */
[----:B------:R-:W-:-:S04]  /*74e0*/  UISETP.LT.AND UP0, UPT, UR4, UR7, UPT ;  /* 0x000000070400728c */ /* 0x000fc8000bf01270 */
[----:B------:R-:W-:Y:S01]  /*74f0*/  USEL UR4, UR4, UR7, UP0 ;  /* 0x0000000704047287 */ /* 0x000fe20008000000 */
[----:B-1-3--:R-:W-:Y:S11]  /*7500*/  @!P3 BRA `(.L_x_70) ;  /* 0x000000000084b947 */ /* 0x00aff60003800000 */
[----:B------:R-:W1:Y:S01]  /*7510*/  S2R R4, SR_CgaCtaId ;  /* 0x0000000000047919 */ /* 0x000e620000008800 */
[----:B------:R-:W-:Y:S01]  /*7520*/  MOV R3, 0x400 ;  /* 0x0000040000037802 */ /* 0x000fe20000000f00 */
[----:B------:R-:W-:-:S03]  /*7530*/  IMAD.MOV.U32 R5, RZ, RZ, 0x1 ;  /* 0x00000001ff057424 */ /* 0x000fc600078e00ff */
[----:B-1----:R-:W-:Y:S02]  /*7540*/  LEA R4, R4, R3, 0x18 ;  /* 0x0000000304047211 */ /* 0x002fe400078ec0ff */
[----:B------:R-:W-:-:S04]  /*7550*/  SHF.L.U32 R3, R5, 0x1f, RZ ;  /* 0x0000001f05037819 */ /* 0x000fc800000006ff */
[----:B------:R-:W1:Y:S02]  /*7560*/  SYNCS.PHASECHK.TRANS64.TRYWAIT P0, [R4+URZ+0xe060], R3 ;  /* 0x00e06003040075a7 */ /* 0x000e64000800017f */
[----:B-1----:R-:W-:Y:S05]  /*7570*/  @!P0 BRA `(.L_x_71) ;  /* 0x0000001000848947 */ /* 0x002fea0003800000 */
.L_x_108:
[----:B------:R-:W-:Y:S01]  /*7580*/  ULOP3.LUT UR5, UR6, 0x2, URZ, 0xfc, !UPT ;  /* 0x0000000206057892 */ /* 0x000fe2000f8efc3f */
[----:B-1----:R-:W-:-:S03]  /*7590*/  @P2 MOV R3, 0x2000 ;  /* 0x0000200000032802 */ /* 0x002fc60000000f00 */
[----:B------:R-:W-:Y:S01]  /*75a0*/  UPRMT UR5, UR5, 0x9910, URZ ;  /* 0x0000991005057896 */ /* 0x000fe2000800003f */
[----:B------:R1:W-:Y:S03]  /*75b0*/  @P2 SYNCS.ARRIVE.TRANS64 RZ, [R4+URZ+0xe050], R3 ;  /* 0x00e0500304ff29a7 */ /* 0x0003e6000800003f */
[----:B------:R-:W-:-:S06]  /*75c0*/  UISETP.NE.AND UP0, UPT, UR5, 0x2, UPT ;  /* 0x000000020500788c */ /* 0x000fcc000bf05270 */
[----:B------:R-:W-:-:S13]  /*75d0*/  PLOP3.LUT P0, PT, PT, PT, UP0, 0x80, 0x0 ;  /* 0x000000000000781c */ /* 0x000fda0003f0f008 */
[----:B-1----:R-:W-:Y:S05]  /*75e0*/  @P0 BRA `(.L_x_72) ;  /* 0x0000000000040947 */ /* 0x002fea0003800000 */
[----:B------:R-:W-:Y:S01]  /*75f0*/  BPT.TRAP 0x1 ;  /* 0x000000040000795c */ /* 0x000fe20000300000 */
.L_x_72:
[----:B------:R-:W-:-:S04]  /*7600*/  LOP3.LUT P0, RZ, R0, 0x1f, RZ, 0xc0, !PT ;  /* 0x0000001f00ff7812 */ /* 0x000fc8000780c0ff */
[----:B------:R-:W-:-:S13]  /*7610*/  PLOP3.LUT P0, PT, P0, P2, PT, 0x2a, 0x0 ;  /* 0x000000000000781c */ /* 0x000fda0000704572 */
[----:B------:R-:W-:Y:S05]  /*7620*/  @P0 BRA `(.L_x_73) ;  /* 0x0000000000040947 */ /* 0x000fea0003800000 */
[----:B------:R-:W-:Y:S01]  /*7630*/  BPT.TRAP 0x1 ;  /* 0x000000040000795c */ /* 0x000fe20000300000 */
.L_x_73:
[----:B------:R-:W-:Y:S01]  /*7640*/  R2UR UR8, R4 ;  /* 0x00000000040872ca */ /* 0x000fe200000e0000 */
[----:B------:R-:W-:Y:S01]  /*7650*/  ULDC.64 UR12, c[0x0][0x198] ;  /* 0x00006600000c7ab9 */ /* 0x000fe20000000a00 */
[----:B------:R-:W-:Y:S01]  /*7660*/  UMOV UR16, 0x0 ;  /* 0x0000000000107882 */ /* 0x000fe20000000000 */
[----:B------:R-:W-:Y:S01]  /*7670*/  UIADD3 UR14, UP0, UR12, 0xf0, URZ ;  /* 0x000000f00c0e7890 */ /* 0x000fe2000ff1e03f */
[----:B------:R-:W-:Y:S01]  /*7680*/  IMAD.MOV.U32 R3, RZ, RZ, 0x1 ;  /* 0x00000001ff037424 */ /* 0x000fe200078e00ff */
[----:B------:R-:W-:Y:S01]  /*7690*/  UMOV UR17, 0x10000000 ;  /* 0x1000000000117882 */ /* 0x000fe20000000000 */
[----:B------:R-:W-:Y:S01]  /*76a0*/  UMOV UR10, URZ ;  /* 0x0000003f000a7c82 */ /* 0x000fe20008000000 */
[----:B------:R-:W-:Y:S01]  /*76b0*/  UIADD3.X UR15, URZ, UR13, URZ, UP0, !UPT ;  /* 0x0000000d3f0f7290 */ /* 0x000fe200087fe43f */
[----:B------:R-:W-:Y:S01]  /*76c0*/  MOV R7, 0x40 ;  /* 0x0000004000077802 */ /* 0x000fe20000000f00 */
[----:B------:R-:W-:Y:S01]  /*76d0*/  UMOV UR12, UR20 ;  /* 0x00000014000c7c82 */ /* 0x000fe20008000000 */
[----:B------:R-:W-:-:S03]  /*76e0*/  UMOV UR13, UR21 ;  /* 0x00000015000d7c82 */ /* 0x000fc60008000000 */
[----:B------:R-:W-:-:S09]  /*76f0*/  UIADD3 UR9, UR8, 0xe050, URZ ;  /* 0x0000e05008097890 */ /* 0x000fd2000fffe03f */
[----:B------:R1:W-:Y:S02]  /*7700*/  UTMALDG.4D [UR8], [UR14], desc[UR16] ;  /* 0x000010080e0075b4 */ /* 0x0003e40008019000 */
[----:B-1----:R-:W-:Y:S01]  /*7710*/  NOP ;  /* 0x0000000000007918 */ /* 0x002fe20000000000 */
.L_x_70:
[----:B------:R-:W-:Y:S05]  /*7720*/  BSYNC B0 ;  /* 0x0000000000007941 */ /* 0x000fea0003800000 */
.L_x_69:
[----:B------:R-:W-:Y:S01]  /*7730*/  ISETP.LT.AND P4, PT, RZ, UR4, P3 ;  /* 0x00000004ff007c0c */ /* 0x000fe20009f81270 */
[----:B------:R-:W-:-:S12]  /*7740*/  BSSY B0, `(.L_x_74) ;  /* 0x0000022000007945 */ /* 0x000fd80003800000 */
[----:B------:R-:W-:Y:S05]  /*7750*/  @!P4 BRA `(.L_x_75) ;  /* 0x000000000080c947 */ /* 0x000fea0003800000 */
[----:B------:R-:W1:Y:S01]  /*7760*/  S2R R5, SR_CgaCtaId ;  /* 0x0000000000057919 */ /* 0x000e620000008800 */
[----:B------:R-:W-:-:S04]  /*7770*/  MOV R2, 0x400 ;  /* 0x0000040000027802 */ /* 0x000fc80000000f00 */
[----:B-1----:R-:W-:Y:S01]  /*7780*/  LEA R2, R5, R2, 0x18 ;  /* 0x0000000205027211 */ /* 0x002fe200078ec0ff */
[----:B------:R-:W-:-:S05]  /*7790*/  IMAD.MOV.U32 R5, RZ, RZ, 0x1 ;  /* 0x00000001ff057424 */ /* 0x000fca00078e00ff */
[----:B------:R-:W-:-:S04]  /*77a0*/  SHF.L.U32 R5, R5, 0x1f, RZ ;  /* 0x0000001f05057819 */ /* 0x000fc800000006ff */
[----:B------:R-:W1:Y:S02]  /*77b0*/  SYNCS.PHASECHK.TRANS64.TRYWAIT P0, [R2+URZ+0xe028], R5 ;  /* 0x00e02805020075a7 */ /* 0x000e64000800017f */
[----:B-1----:R-:W-:Y:S05]  /*77c0*/  @!P0 BRA `(.L_x_76) ;  /* 0x0000001000048947 */ /* 0x002fea0003800000 */
.L_x_109:
        /* <DEDUP_REMOVED lines=8> */
.L_x_77:
[----:B------:R-:W-:-:S04]  /*7850*/  LOP3.LUT P0, RZ, R0, 0x1f, RZ, 0xc0, !PT ;  /* 0x0000001f00ff7812 */ /* 0x000fc8000780c0ff */
[----:B------:R-:W-:-:S13]  /*7860*/  PLOP3.LUT P0, PT, P0, P2, PT, 0x2a, 0x0 ;  /* 0x000000000000781c */ /* 0x000fda0000704572 */
[----:B------:R-:W-:Y:S05]  /*7870*/  @P0 BRA `(.L_x_78) ;  /* 0x0000000000040947 */ /* 0x000fea0003800000 */
[----:B------:R-:W-:Y:S01]  /*7880*/  BPT.TRAP 0x1 ;  /* 0x000000040000795c */ /* 0x000fe20000300000 */
.L_x_78:
        /* <DEDUP_REMOVED lines=8> */
[----:B------:R-:W-:-:S05]  /*7910*/  UMOV UR19, URZ ;  /* 0x0000003f00137c82 */ /* 0x000fca0008000000 */
[----:B------:R-:W-:Y:S02]  /*7920*/  UIADD3 UR16, UR17, 0x4000, URZ ;  /* 0x0000400011107890 */ /* 0x000fe4000fffe03f */
[----:B------:R-:W-:-:S09]  /*7930*/  UIADD3 UR17, UR17, 0xe000, URZ ;  /* 0x0000e00011117890 */ /* 0x000fd2000fffe03f */
[----:B------:R1:W-:Y:S02]  /*7940*/  UTMALDG.4D [UR16], [UR8], desc[UR12] ;  /* 0x00000c10080075b4 */ /* 0x0003e40008019000 */
[----:B-1----:R-:W-:Y:S01]  /*7950*/  NOP ;  /* 0x0000000000007918 */ /* 0x002fe20000000000 */
.L_x_75:
[----:B------:R-:W-:Y:S05]  /*7960*/  BSYNC B0 ;  /* 0x0000000000007941 */ /* 0x000fea0003800000 */
.L_x_74:
[----:B------:R-:W-:Y:S04]  /*7970*/  BSSY B0, `(.L_x_79) ;  /* 0x0000025000007945 */ /* 0x000fe80003800000 */
[----:B------:R-:W-:Y:S05]  /*7980*/  @!P3 BRA `(.L_x_80) ;  /* 0x00000000008cb947 */ /* 0x000fea0003800000 */
[----:B------:R-:W1:Y:S01]  /*7990*/  S2R R5, SR_CgaCtaId ;  /* 0x0000000000057919 */ /* 0x000e620000008800 */
[----:B------:R-:W-:-:S04]  /*79a0*/  MOV R4, 0x400 ;  /* 0x0000040000047802 */ /* 0x000fc80000000f00 */
[----:B-1----:R-:W-:Y:S02]  /*79b0*/  LEA R6, R5, R4, 0x18 ;  /* 0x0000000405067211 */ /* 0x002fe400078ec0ff */
[----:B------:R-:W-:-:S03]  /*79c0*/  MOV R5, 0x1 ;  /* 0x0000000100057802 */ /* 0x000fc60000000f00 */
[----:B------:R-:W-:Y:S01]  /*79d0*/  IMAD R4, R3, 0x8, R6 ;  /* 0x0000000803047824 */ /* 0x000fe200078e0206 */
[----:B------:R-:W-:-:S04]  /*79e0*/  SHF.L.U32 R5, R5, 0x1f, RZ ;  /* 0x0000001f05057819 */ /* 0x000fc800000006ff */
[----:B------:R-:W1:Y:S02]  /*79f0*/  SYNCS.PHASECHK.TRANS64.TRYWAIT P0, [R4+URZ+0xe060], R5 ;  /* 0x00e06005040075a7 */ /* 0x000e64000800017f */
[----:B-1----:R-:W-:Y:S05]  /*7a00*/  @!P0 BRA `(.L_x_81) ;  /* 0x0000000c00888947 */ /* 0x002fea0003800000 */
.L_x_110:
        /* <DEDUP_REMOVED lines=8> */
.L_x_82:
[----:B------:R-:W-:-:S04]  /*7a90*/  LOP3.LUT P0, RZ, R0, 0x1f, RZ, 0xc0, !PT ;  /* 0x0000001f00ff7812 */ /* 0x000fc8000780c0ff */
[----:B------:R-:W-:-:S13]  /*7aa0*/  PLOP3.LUT P0, PT, P0, P2, PT, 0x2a, 0x0 ;  /* 0x000000000000781c */ /* 0x000fda0000704572 */
[----:B------:R-:W-:Y:S05]  /*7ab0*/  @P0 BRA `(.L_x_83) ;  /* 0x0000000000040947 */ /* 0x000fea0003800000 */
[----:B------:R-:W-:Y:S01]  /*7ac0*/  BPT.TRAP 0x1 ;  /* 0x000000040000795c */ /* 0x000fe20000300000 */
.L_x_83:
[----:B------:R-:W-:Y:S01]  /*7ad0*/  R2UR UR16, R3 ;  /* 0x00000000031072ca */ /* 0x000fe200000e0000 */
[----:B------:R-:W-:Y:S01]  /*7ae0*/  ULDC.64 UR8, c[0x0][0x198] ;  /* 0x0000660000087ab9 */ /* 0x000fe20000000a00 */
[----:B------:R-:W-:Y:S01]  /*7af0*/  R2UR UR5, R6 ;  /* 0x00000000060572ca */ /* 0x000fe200000e0000 */
[----:B------:R-:W-:Y:S01]  /*7b00*/  UIADD3 UR8, UP0, UR8, 0xf0, URZ ;  /* 0x000000f008087890 */ /* 0x000fe2000ff1e03f */
[----:B------:R-:W-:Y:S01]  /*7b10*/  R2UR UR19, R7 ;  /* 0x00000000071372ca */ /* 0x000fe200000e0000 */
[----:B------:R-:W-:Y:S01]  /*7b20*/  UMOV UR12, 0x0 ;  /* 0x00000000000c7882 */ /* 0x000fe20000000000 */
[----:B------:R-:W-:Y:S01]  /*7b30*/  R2UR UR17, R4 ;  /* 0x00000000041172ca */ /* 0x000fe200000e0000 */
[----:B------:R-:W-:Y:S01]  /*7b40*/  UIADD3.X UR9, URZ, UR9, URZ, UP0, !UPT ;  /* 0x000000093f097290 */ /* 0x000fe200087fe43f */
[----:B------:R-:W-:Y:S01]  /*7b50*/  UMOV UR13, 0x10000000 ;  /* 0x10000000000d7882 */ /* 0x000fe20000000000 */
[----:B------:R-:W-:-:S06]  /*7b60*/  UMOV UR18, URZ ;  /* 0x0000003f00127c82 */ /* 0x000fcc0008000000 */
[----:B------:R-:W-:Y:S02]  /*7b70*/  ULEA UR16, UR16, UR5, 0xd ;  /* 0x0000000510107291 */ /* 0x000fe4000f8e683f */
[----:B------:R-:W-:Y:S02]  /*7b80*/  UIADD3 UR19, UR11, UR19, URZ ;  /* 0x000000130b137290 */ /* 0x000fe4000fffe03f */
[----:B------:R-:W-:-:S09]  /*7b90*/  UIADD3 UR17, UR17, 0xe050, URZ ;  /* 0x0000e05011117890 */ /* 0x000fd2000fffe03f */
[----:B------:R1:W-:Y:S02]  /*7ba0*/  UTMALDG.4D [UR16], [UR8], desc[UR12] ;  /* 0x00000c10080075b4 */ /* 0x0003e40008019000 */
[----:B-1----:R-:W-:Y:S01]  /*7bb0*/  NOP ;  /* 0x0000000000007918 */ /* 0x002fe20000000000 */
.L_x_80:
[----:B------:R-:W-:Y:S05]  /*7bc0*/  BSYNC B0 ;  /* 0x0000000000007941 */ /* 0x000fea0003800000 */
.L_x_79:
[----:B------:R-:W-:Y:S01]  /*7bd0*/  BSSY B0, `(.L_x_84) ;  /* 0x0000027000007945 */ /* 0x000fe20003800000 */
[----:B------:R-:W-:-:S03]  /*7be0*/  IMAD.MOV.U32 R8, RZ, RZ, RZ ;  /* 0x000000ffff087224 */ /* 0x000fc600078e00ff */
        /* <DEDUP_REMOVED lines=9> */
.L_x_111:
        /* <DEDUP_REMOVED lines=8> */
.L_x_87:
[----:B------:R-:W-:-:S04]  /*7d00*/  LOP3.LUT P0, RZ, R0, 0x1f, RZ, 0xc0, !PT ;  /* 0x0000001f00ff7812 */ /* 0x000fc8000780c0ff */
[----:B------:R-:W-:-:S13]  /*7d10*/  PLOP3.LUT P0, PT, P0, P2, PT, 0x2a, 0x0 ;  /* 0x000000000000781c */ /* 0x000fda0000704572 */
[----:B------:R-:W-:Y:S05]  /*7d20*/  @P0 BRA `(.L_x_88) ;  /* 0x0000000000040947 */ /* 0x000fea0003800000 */
[----:B------:R-:W-:Y:S01]  /*7d30*/  BPT.TRAP 0x1 ;  /* 0x000000040000795c */ /* 0x000fe20000300000 */
.L_x_88:
[C---:B------:R-:W-:Y:S01]  /*7d40*/  IMAD R5, R2.reuse, 0x2000, R5 ;  /* 0x0000200002057824 */ /* 0x040fe200078e0205 */
[----:B------:R-:W-:Y:S01]  /*7d50*/  R2UR UR17, R3 ;  /* 0x00000000031172ca */ /* 0x000fe200000e0000 */
[----:B------:R-:W-:Y:S01]  /*7d60*/  ULDC.64 UR8, c[0x0][0x198] ;  /* 0x0000660000087ab9 */ /* 0x000fe20000000a00 */
[----:B------:R-:W-:Y:S01]  /*7d70*/  UMOV UR12, 0x0 ;  /* 0x00000000000c7882 */ /* 0x000fe20000000000 */
[----:B------:R-:W-:Y:S01]  /*7d80*/  UIADD3 UR8, UP0, UR8, 0x2f0, URZ ;  /* 0x000002f008087890 */ /* 0x000fe2000ff1e03f */
[----:B------:R-:W-:Y:S01]  /*7d90*/  R2UR UR16, R5 ;  /* 0x00000000051072ca */ /* 0x000fe200000e0000 */
[----:B------:R-:W-:Y:S01]  /*7da0*/  UMOV UR13, 0x10000000 ;  /* 0x10000000000d7882 */ /* 0x000fe20000000000 */
[----:B------:R-:W-:Y:S01]  /*7db0*/  UMOV UR18, URZ ;  /* 0x0000003f00127c82 */ /* 0x000fe20008000000 */
[----:B------:R-:W-:Y:S01]  /*7dc0*/  UIADD3.X UR9, URZ, UR9, URZ, UP0, !UPT ;  /* 0x000000093f097290 */ /* 0x000fe200087fe43f */
[----:B------:R-:W-:Y:S01]  /*7dd0*/  MOV R8, 0x1 ;  /* 0x0000000100087802 */ /* 0x000fe20000000f00 */
[----:B------:R-:W-:Y:S01]  /*7de0*/  UMOV UR19, URZ ;  /* 0x0000003f00137c82 */ /* 0x000fe20008000000 */
[----:B------:R-:W-:-:S03]  /*7df0*/  VIADD R2, R2, 0x1 ;  /* 0x0000000102027836 */ /* 0x000fc60000000000 */
[----:B------:R-:W-:-:S04]  /*7e00*/  UIADD3 UR17, UR17, 0xe000, URZ ;  /* 0x0000e00011117890 */ /* 0x000fc8000fffe03f */
[----:B------:R-:W-:-:S09]  /*7e10*/  UIADD3 UR16, UR16, 0x4000, URZ ;  /* 0x0000400010107890 */ /* 0x000fd2000fffe03f */
[----:B------:R1:W-:Y:S02]  /*7e20*/  UTMALDG.4D [UR16], [UR8], desc[UR12] ;  /* 0x00000c10080075b4 */ /* 0x0003e40008019000 */
[----:B-1----:R-:W-:Y:S01]  /*7e30*/  NOP ;  /* 0x0000000000007918 */ /* 0x002fe20000000000 */
.L_x_85:
[----:B------:R-:W-:Y:S05]  /*7e40*/  BSYNC B0 ;  /* 0x0000000000007941 */ /* 0x000fea0003800000 */
.L_x_84:
[----:B------:R-:W-:-:S04]  /*7e50*/  MOV R3, UR4 ;  /* 0x0000000400037c02 */ /* 0x000fc80008000f00 */
[----:B------:R-:W-:-:S13]  /*7e60*/  ISETP.GE.AND P0, PT, R3, 0x2, PT ;  /* 0x000000020300780c */ /* 0x000fda0003f06270 */
[----:B------:R-:W-:Y:S05]  /*7e70*/  @!P0 EXIT ;  /* 0x000000000000894d */ /* 0x000fea0003800000 */
[----:B------:R-:W-:Y:S01]  /*7e80*/  USHF.L.U32 UR5, UR4, 0x1, URZ ;  /* 0x0000000104057899 */ /* 0x000fe2000800063f */
[----:B------:R-:W-:Y:S01]  /*7e90*/  IMAD.U32 R3, RZ, RZ, UR6 ;  /* 0x00000006ff037e24 */ /* 0x000fe2000f8e00ff */
[----:B------:R-:W-:Y:S01]  /*7ea0*/  LOP3.LUT P0, RZ, R0, 0x1f, RZ, 0xc0, !PT ;  /* 0x0000001f00ff7812 */ /* 0x000fe2000780c0ff */
[----:B------:R-:W-:Y:S01]  /*7eb0*/  BSSY B0, `(.L_x_89) ;  /* 0x0000056000007945 */ /* 0x000fe20003800000 */
[----:B------:R-:W-:Y:S02]  /*7ec0*/  MOV R0, 0x1 ;  /* 0x0000000100007802 */ /* 0x000fe40000000f00 */
[----:B------:R-:W-:Y:S01]  /*7ed0*/  PLOP3.LUT P0, PT, P0, P2, PT, 0x2a, 0x0 ;  /* 0x000000000000781c */ /* 0x000fe20000704572 */
[----:B------:R-:W-:Y:S01]  /*7ee0*/  IMAD.U32 R9, RZ, RZ, UR5 ;  /* 0x00000005ff097e24 */ /* 0x000fe2000f8e00ff */
[----:B------:R-:W-:-:S11]  /*7ef0*/  LOP3.LUT R3, R3, 0x2, RZ, 0xfc, !PT ;  /* 0x0000000203037812 */ /* 0x000fd600078efcff */
.L_x_100:
[----:B------:R-:W-:Y:S04]  /*7f00*/  BSSY B1, `(.L_x_90) ;  /* 0x0000025000017945 */ /* 0x000fe80003800000 */
[----:B------:R-:W-:Y:S05]  /*7f10*/  @!P3 BRA `(.L_x_91) ;  /* 0x00000000008cb947 */ /* 0x000fea0003800000 */
[----:B------:R-:W1:Y:S01]  /*7f20*/  S2R R5, SR_CgaCtaId ;  /* 0x0000000000057919 */ /* 0x000e620000008800 */
[----:B------:R-:W-:-:S04]  /*7f30*/  MOV R4, 0x400 ;  /* 0x0000040000047802 */ /* 0x000fc80000000f00 */
[----:B-1----:R-:W-:Y:S02]  /*7f40*/  LEA R5, R5, R4, 0x18 ;  /* 0x0000000405057211 */ /* 0x002fe400078ec0ff */
[----:B------:R-:W-:Y:S02]  /*7f50*/  SHF.L.U32 R4, R0, 0x1f, RZ ;  /* 0x0000001f00047819 */ /* 0x000fe400000006ff */
[----:B------:R-:W-:-:S04]  /*7f60*/  LEA R7, R2, R5, 0x3 ;  /* 0x0000000502077211 */ /* 0x000fc800078e18ff */
[----:B------:R-:W1:Y:S02]  /*7f70*/  SYNCS.PHASECHK.TRANS64.TRYWAIT P4, [R7+URZ+0xe028], R4 ;  /* 0x00e02804070075a7 */ /* 0x000e64000808017f */
[----:B-1----:R-:W-:Y:S05]  /*7f80*/  @!P4 BRA `(.L_x_92) ;  /* 0x000000080050c947 */ /* 0x002fea0003800000 */
.L_x_112:
[----:B-1----:R-:W-:-:S04]  /*7f90*/  @P2 IMAD.MOV.U32 R4, RZ, RZ, 0x2000 ;  /* 0x00002000ff042424 */ /* 0x002fc800078e00ff */
[----:B------:R1:W-:Y:S02]  /*7fa0*/  @P2 SYNCS.ARRIVE.TRANS64 RZ, [R7+URZ+0xe000], R4 ;  /* 0x00e0000407ff29a7 */ /* 0x0003e4000800003f */
[----:B-1----:R-:W-:-:S04]  /*7fb0*/  PRMT R4, R3, 0x9910, RZ ;  /* 0x0000991003047816 */ /* 0x002fc800000000ff */
[----:B------:R-:W-:-:S13]  /*7fc0*/  ISETP.NE.AND P4, PT, R4, 0x2, PT ;  /* 0x000000020400780c */ /* 0x000fda0003f85270 */
[----:B------:R-:W-:Y:S05]  /*7fd0*/  @P4 BRA `(.L_x_93) ;  /* 0x0000000000044947 */ /* 0x000fea0003800000 */
[----:B------:R-:W-:Y:S01]  /*7fe0*/  BPT.TRAP 0x1 ;  /* 0x000000040000795c */ /* 0x000fe20000300000 */
.L_x_93:
[----:B------:R-:W-:Y:S05]  /*7ff0*/  @P0 BRA `(.L_x_94) ;  /* 0x0000000000040947 */ /* 0x000fea0003800000 */
[----:B------:R-:W-:Y:S01]  /*8000*/  BPT.TRAP 0x1 ;  /* 0x000000040000795c */ /* 0x000fe20000300000 */
.L_x_94:
[----:B------:R-:W-:Y:S01]  /*8010*/  LEA R5, R2, R5, 0xd ;  /* 0x0000000502057211 */ /* 0x000fe200078e68ff */
[----:B------:R-:W-:Y:S01]  /*8020*/  ULDC.64 UR8, c[0x0][0x198] ;  /* 0x0000660000087ab9 */ /* 0x000fe20000000a00 */
[----:B------:R-:W-:Y:S01]  /*8030*/  R2UR UR17, R7 ;  /* 0x00000000071172ca */ /* 0x000fe200000e0000 */
[----:B------:R-:W-:Y:S01]  /*8040*/  UIADD3 UR8, UP0, UR8, 0x1f0, URZ ;  /* 0x000001f008087890 */ /* 0x000fe2000ff1e03f */
[----:B------:R-:W-:Y:S01]  /*8050*/  R2UR UR16, R5 ;  /* 0x00000000051072ca */ /* 0x000fe200000e0000 */
[----:B------:R-:W-:Y:S01]  /*8060*/  UMOV UR12, 0x0 ;  /* 0x00000000000c7882 */ /* 0x000fe20000000000 */
[----:B------:R-:W-:Y:S01]  /*8070*/  R2UR UR19, R8 ;  /* 0x00000000081372ca */ /* 0x000fe200000e0000 */
[----:B------:R-:W-:Y:S01]  /*8080*/  UIADD3.X UR9, URZ, UR9, URZ, UP0, !UPT ;  /* 0x000000093f097290 */ /* 0x000fe200087fe43f */
[----:B------:R-:W-:Y:S01]  /*8090*/  VIADD R2, R2, 0x1 ;  /* 0x0000000102027836 */ /* 0x000fe20000000000 */
[----:B------:R-:W-:Y:S01]  /*80a0*/  UMOV UR13, 0x10000000 ;  /* 0x10000000000d7882 */ /* 0x000fe20000000000 */
[----:B------:R-:W-:-:S03]  /*80b0*/  UMOV UR18, URZ ;  /* 0x0000003f00127c82 */ /* 0x000fc60008000000 */
[C---:B------:R-:W-:Y:S02]  /*80c0*/  ISETP.NE.AND P4, PT, R2.reuse, 0x5, PT ;  /* 0x000000050200780c */ /* 0x040fe40003f85270 */
[----:B------:R-:W-:Y:S02]  /*80d0*/  UIADD3 UR17, UR17, 0xe000, URZ ;  /* 0x0000e00011117890 */ /* 0x000fe4000fffe03f */
[----:B------:R-:W-:Y:S01]  /*80e0*/  UIADD3 UR16, UR16, 0x4000, URZ ;  /* 0x0000400010107890 */ /* 0x000fe2000fffe03f */
[----:B------:R-:W-:Y:S01]  /*80f0*/  SEL R5, RZ, 0x1, P4 ;  /* 0x00000001ff057807 */ /* 0x000fe20002000000 */
[----:B------:R-:W-:Y:S01]  /*8100*/  USHF.L.U32 UR19, UR19, 0x6, URZ ;  /* 0x0000000613137899 */ /* 0x000fe2000800063f */
[----:B------:R-:W-:Y:S02]  /*8110*/  SEL R2, R2, RZ, P4 ;  /* 0x000000ff02027207 */ /* 0x000fe40002000000 */
[----:B------:R-:W-:-:S06]  /*8120*/  LOP3.LUT R0, R0, R5, RZ, 0x3c, !PT ;  /* 0x0000000500007212 */ /* 0x000fcc00078e3cff */
[----:B------:R1:W-:Y:S02]  /*8130*/  UTMALDG.4D [UR16], [UR8], desc[UR12] ;  /* 0x00000c10080075b4 */ /* 0x0003e40008019000 */
[----:B-1----:R-:W-:Y:S01]  /*8140*/  NOP ;  /* 0x0000000000007918 */ /* 0x002fe20000000000 */
.L_x_91:
[----:B------:R-:W-:Y:S05]  /*8150*/  BSYNC B1 ;  /* 0x0000000000017941 */ /* 0x000fea0003800000 */
.L_x_90:
[----:B------:R-:W-:Y:S01]  /*8160*/  ISETP.LT.OR P4, PT, R9, 0x4, !P3 ;  /* 0x000000040900780c */ /* 0x000fe20005f81670 */
[----:B------:R-:W-:-:S12]  /*8170*/  BSSY B1, `(.L_x_95) ;  /* 0x0000026000017945 */ /* 0x000fd80003800000 */
[----:B------:R-:W-:Y:S05]  /*8180*/  @P4 BRA `(.L_x_96) ;  /* 0x0000000000904947 */ /* 0x000fea0003800000 */
[----:B------:R-:W1:Y:S01]  /*8190*/  S2R R5, SR_CgaCtaId ;  /* 0x0000000000057919 */ /* 0x000e620000008800 */
[----:B------:R-:W-:Y:S02]  /*81a0*/  MOV R4, 0x400 ;  /* 0x0000040000047802 */ /* 0x000fe40000000f00 */
[----:B------:R-:W-:Y:S02]  /*81b0*/  SHF.L.U32 R7, R0, 0x1f, RZ ;  /* 0x0000001f00077819 */ /* 0x000fe400000006ff */
[----:B-1----:R-:W-:-:S04]  /*81c0*/  LEA R5, R5, R4, 0x18 ;  /* 0x0000000405057211 */ /* 0x002fc800078ec0ff */
[----:B------:R-:W-:-:S04]  /*81d0*/  LEA R4, R2, R5, 0x3 ;  /* 0x0000000502047211 */ /* 0x000fc800078e18ff */
[----:B------:R-:W1:Y:S02]  /*81e0*/  SYNCS.PHASECHK.TRANS64.TRYWAIT P4, [R4+URZ+0xe028], R7 ;  /* 0x00e02807040075a7 */ /* 0x000e64000808017f */
[----:B-1----:R-:W-:Y:S05]  /*81f0*/  @!P4 BRA `(.L_x_97) ;  /* 0x0000000400c8c947 */ /* 0x002fea0003800000 */
.L_x_113:
[----:B------:R-:W-:Y:S01]  /*8200*/  PRMT R6, R3, 0x9910, RZ ;  /* 0x0000991003067816 */ /* 0x000fe200000000ff */
[----:B-1----:R-:W-:-:S03]  /*8210*/  @P1 IMAD.MOV.U32 R7, RZ, RZ, 0x2000 ;  /* 0x00002000ff071424 */ /* 0x002fc600078e00ff */
[----:B------:R-:W-:Y:S01]  /*8220*/  ISETP.NE.AND P4, PT, R6, 0x2, PT ;  /* 0x000000020600780c */ /* 0x000fe20003f85270 */
[----:B------:R1:W-:-:S12]  /*8230*/  @P1 SYNCS.ARRIVE.TRANS64 RZ, [R4+URZ+0xe000], R7 ;  /* 0x00e0000704ff19a7 */ /* 0x0003d8000800003f */
[----:B-1----:R-:W-:Y:S05]  /*8240*/  @P4 BRA `(.L_x_98) ;  /* 0x0000000000044947 */ /* 0x002fea0003800000 */
[----:B------:R-:W-:Y:S01]  /*8250*/  BPT.TRAP 0x1 ;  /* 0x000000040000795c */ /* 0x000fe20000300000 */
.L_x_98:
[----:B------:R-:W-:Y:S05]  /*8260*/  @P0 BRA `(.L_x_99) ;  /* 0x0000000000040947 */ /* 0x000fea0003800000 */
[----:B------:R-:W-:Y:S01]  /*8270*/  BPT.TRAP 0x1 ;  /* 0x000000040000795c */ /* 0x000fe20000300000 */
.L_x_99:
        /* <DEDUP_REMOVED lines=10> */
[----:B------:R-:W-:Y:S01]  /*8320*/  UMOV UR18, URZ ;  /* 0x0000003f00127c82 */ /* 0x000fe20008000000 */
[----:B------:R-:W-:-:S02]  /*8330*/  IADD3 R8, R8, 0x1, RZ ;  /* 0x0000000108087810 */ /* 0x000fc40007ffe0ff */
        /* <DEDUP_REMOVED lines=9> */
.L_x_96:
[----:B------:R-:W-:Y:S05]  /*83d0*/  BSYNC B1 ;  /* 0x0000000000017941 */ /* 0x000fea0003800000 */
.L_x_95:
[C---:B------:R-:W-:Y:S01]  /*83e0*/  ISETP.GT.AND P4, PT, R9.reuse, 0x4, PT ;  /* 0x000000040900780c */ /* 0x040fe20003f84270 */
[----:B------:R-:W-:-:S12]  /*83f0*/  VIADD R9, R9, 0xfffffffe ;  /* 0xfffffffe09097836 */ /* 0x000fd80000000000 */
[----:B------:R-:W-:Y:S05]  /*8400*/  @P4 BRA `(.L_x_100) ;  /* 0xfffffff800bc4947 */ /* 0x000fea000383ffff */
[----:B------:R-:W-:Y:S05]  /*8410*/  BSYNC B0 ;  /* 0x0000000000007941 */ /* 0x000fea0003800000 */
.L_x_89:
[----:B------:R-:W-:Y:S05]  /*8420*/  EXIT ;  /* 0x000000000000794d */ /* 0x000fea0003800000 */
.L_x_15:
[----:B-1----:R-:W-:-:S04]  /*8430*/  MOV R7, UR6 ;  /* 0x0000000600077c02 */ /* 0x002fc80008000f00 */
[----:B------:R1:W2:Y:S03]  /*8440*/  SYNCS.PHASECHK.TRANS64.TRYWAIT P1, [R7+URZ+0xe050], R6 ;  /* 0x00e05006070075a7 */ /* 0x0002a6000802017f */
[----:B--2---:R-:W-:Y:S05]  /*8450*/  @!P1 NANOSLEEP.SYNCS 0x989680 ;  /* 0x009896800000995d */ /* 0x004fea0003900000 */
[----:B------:R-:W2:Y:S02]  /*8460*/  @!P1 SYNCS.PHASECHK.TRANS64 P1, [R7+URZ+0xe050], R6 ;  /* 0x00e05006070095a7 */ /* 0x000ea4000802007f */
[----:B--2---:R-:W-:Y:S05]  /*8470*/  @!P1 BRA `(.L_x_15) ;  /* 0xfffffffc00ec9947 */ /* 0x004fea000383ffff */
[----:B------:R-:W-:Y:S05]  /*8480*/  BRA `(.L_x_101) ;  /* 0xffffff8800907947 */ /* 0x000fea000383ffff */
.L_x_17:
[----:B--2---:R-:W-:-:S04]  /*8490*/  IMAD.U32 R2, RZ, RZ, UR36 ;  /* 0x00000024ff027e24 */ /* 0x004fc8000f8e00ff */
[----:B------:R2:W3:Y:S03]  /*84a0*/  SYNCS.PHASECHK.TRANS64.TRYWAIT P1, [R2+URZ+0xe000], R9 ;  /* 0x00e00009020075a7 */ /* 0x0004e6000802017f */
[----:B---3--:R-:W-:Y:S05]  /*84b0*/  @!P1 NANOSLEEP.SYNCS 0x989680 ;  /* 0x009896800000995d */ /* 0x008fea0003900000 */
[----:B------:R-:W3:Y:S02]  /*84c0*/  @!P1 SYNCS.PHASECHK.TRANS64 P1, [R2+URZ+0xe000], R9 ;  /* 0x00e00009020095a7 */ /* 0x000ee4000802007f */
[----:B---3--:R-:W-:Y:S05]  /*84d0*/  @!P1 BRA `(.L_x_17) ;  /* 0xfffffffc00ec9947 */ /* 0x008fea000383ffff */
[----:B------:R-:W-:Y:S05]  /*84e0*/  BRA `(.L_x_102) ;  /* 0xffffff88009c7947 */ /* 0x000fea000383ffff */
.L_x_18:
[----:B-1----:R-:W-:-:S04]  /*84f0*/  MOV R7, UR23 ;  /* 0x0000001700077c02 */ /* 0x002fc80008000f00 */
[----:B------:R1:W2:Y:S03]  /*8500*/  SYNCS.PHASECHK.TRANS64.TRYWAIT P1, [R7+URZ+-0x8], R2 ;  /* 0xfffff802070075a7 */ /* 0x0002a6000802017f */
[----:B--2---:R-:W-:Y:S05]  /*8510*/  @!P1 NANOSLEEP.SYNCS 0x989680 ;  /* 0x009896800000995d */ /* 0x004fea0003900000 */
[----:B------:R-:W2:Y:S02]  /*8520*/  @!P1 SYNCS.PHASECHK.TRANS64 P1, [R7+URZ+-0x8], R2 ;  /* 0xfffff802070095a7 */ /* 0x000ea4000802007f */
[----:B--2---:R-:W-:Y:S05]  /*8530*/  @!P1 BRA `(.L_x_18) ;  /* 0xfffffffc00ec9947 */ /* 0x004fea000383ffff */
[----:B------:R-:W-:Y:S05]  /*8540*/  BRA `(.L_x_103) ;  /* 0xffffff8800987947 */ /* 0x000fea000383ffff */
.L_x_20:
[----:B-1----:R-:W-:-:S04]  /*8550*/  IMAD.U32 R10, RZ, RZ, UR36 ;  /* 0x00000024ff0a7e24 */ /* 0x002fc8000f8e00ff */
[----:B------:R1:W2:Y:S03]  /*8560*/  SYNCS.PHASECHK.TRANS64.TRYWAIT P1, [R10+URZ+0xe008], R9 ;  /* 0x00e008090a0075a7 */ /* 0x0002a6000802017f */
[----:B--2---:R-:W-:Y:S05]  /*8570*/  @!P1 NANOSLEEP.SYNCS 0x989680 ;  /* 0x009896800000995d */ /* 0x004fea0003900000 */
[----:B------:R-:W2:Y:S02]  /*8580*/  @!P1 SYNCS.PHASECHK.TRANS64 P1, [R10+URZ+0xe008], R9 ;  /* 0x00e008090a0095a7 */ /* 0x000ea4000802007f */
[----:B--2---:R-:W-:Y:S05]  /*8590*/  @!P1 BRA `(.L_x_20) ;  /* 0xfffffffc00ec9947 */ /* 0x004fea000383ffff */
[----:B------:R-:W-:Y:S05]  /*85a0*/  BRA `(.L_x_104) ;  /* 0xffffffa000287947 */ /* 0x000fea000383ffff */
.L_x_25:
[----:B-1----:R-:W-:-:S04]  /*85b0*/  MOV R4, UR6 ;  /* 0x0000000600047c02 */ /* 0x002fc80008000f00 */
[----:B------:R1:W2:Y:S03]  /*85c0*/  SYNCS.PHASECHK.TRANS64.TRYWAIT P2, [R4+URZ+0xe000], R3 ;  /* 0x00e00003040075a7 */ /* 0x0002a6000804017f */
[----:B--2---:R-:W-:Y:S05]  /*85d0*/  @!P2 NANOSLEEP.SYNCS 0x989680 ;  /* 0x009896800000a95d */ /* 0x004fea0003900000 */
[----:B------:R-:W2:Y:S02]  /*85e0*/  @!P2 SYNCS.PHASECHK.TRANS64 P2, [R4+URZ+0xe000], R3 ;  /* 0x00e000030400a5a7 */ /* 0x000ea4000804007f */
[----:B--2---:R-:W-:Y:S05]  /*85f0*/  @!P2 BRA `(.L_x_25) ;  /* 0xfffffffc00eca947 */ /* 0x004fea000383ffff */
[----:B------:R-:W-:Y:S05]  /*8600*/  BRA `(.L_x_105) ;  /* 0xffffffa000ec7947 */ /* 0x000fea000383ffff */
.L_x_29:
[----:B-1----:R-:W-:-:S04]  /*8610*/  IMAD.U32 R3, RZ, RZ, UR6 ;  /* 0x00000006ff037e24 */ /* 0x002fc8000f8e00ff */
[----:B------:R1:W2:Y:S03]  /*8620*/  SYNCS.PHASECHK.TRANS64.TRYWAIT P2, [R3+URZ+0xe000], R10 ;  /* 0x00e0000a030075a7 */ /* 0x0002a6000804017f */
[----:B--2---:R-:W-:Y:S05]  /*8630*/  @!P2 NANOSLEEP.SYNCS 0x989680 ;  /* 0x009896800000a95d */ /* 0x004fea0003900000 */
[----:B------:R-:W2:Y:S02]  /*8640*/  @!P2 SYNCS.PHASECHK.TRANS64 P2, [R3+URZ+0xe000], R10 ;  /* 0x00e0000a0300a5a7 */ /* 0x000ea4000804007f */
[----:B--2---:R-:W-:Y:S05]  /*8650*/  @!P2 BRA `(.L_x_29) ;  /* 0xfffffffc00eca947 */ /* 0x004fea000383ffff */
[----:B------:R-:W-:Y:S05]  /*8660*/  BRA `(.L_x_28) ;  /* 0xffffffb800047947 */ /* 0x000fea000383ffff */
.L_x_37:
[----:B-1----:R-:W-:-:S04]  /*8670*/  MOV R9, UR6 ;  /* 0x0000000600097c02 */ /* 0x002fc80008000f00 */
[----:B------:R1:W2:Y:S03]  /*8680*/  SYNCS.PHASECHK.TRANS64.TRYWAIT P2, [R9+URZ+0xe000], R4 ;  /* 0x00e00004090075a7 */ /* 0x0002a6000804017f */
[----:B--2---:R-:W-:Y:S05]  /*8690*/  @!P2 NANOSLEEP.SYNCS 0x989680 ;  /* 0x009896800000a95d */ /* 0x004fea0003900000 */
[----:B------:R-:W2:Y:S02]  /*86a0*/  @!P2 SYNCS.PHASECHK.TRANS64 P2, [R9+URZ+0xe000], R4 ;  /* 0x00e000040900a5a7 */ /* 0x000ea4000804007f */
[----:B--2---:R-:W-:Y:S05]  /*86b0*/  @!P2 BRA `(.L_x_37) ;  /* 0xfffffffc00eca947 */ /* 0x004fea000383ffff */
[----:B------:R-:W-:Y:S05]  /*86c0*/  BRA `(.L_x_106) ;  /* 0xffffffb800f47947 */ /* 0x000fea000383ffff */
.L_x_41:
[----:B-1----:R-:W-:-:S04]  /*86d0*/  IMAD.U32 R11, RZ, RZ, UR6 ;  /* 0x00000006ff0b7e24 */ /* 0x002fc8000f8e00ff */
[----:B------:R1:W2:Y:S03]  /*86e0*/  SYNCS.PHASECHK.TRANS64.TRYWAIT P2, [R11+URZ+0xe000], R10 ;  /* 0x00e0000a0b0075a7 */ /* 0x0002a6000804017f */
[----:B--2---:R-:W-:Y:S05]  /*86f0*/  @!P2 NANOSLEEP.SYNCS 0x989680 ;  /* 0x009896800000a95d */ /* 0x004fea0003900000 */
[----:B------:R-:W2:Y:S02]  /*8700*/  @!P2 SYNCS.PHASECHK.TRANS64 P2, [R11+URZ+0xe000], R10 ;  /* 0x00e0000a0b00a5a7 */ /* 0x000ea4000804007f */
[----:B--2---:R-:W-:Y:S05]  /*8710*/  @!P2 BRA `(.L_x_41) ;  /* 0xfffffffc00eca947 */ /* 0x004fea000383ffff */
[----:B------:R-:W-:Y:S05]  /*8720*/  BRA `(.L_x_40) ;  /* 0xffffffd400487947 */ /* 0x000fea000383ffff */
.L_x_57:
[----:B-1----:R-:W-:-:S04]  /*8730*/  MOV R3, UR23 ;  /* 0x0000001700037c02 */ /* 0x002fc80008000f00 */
[----:B------:R1:W2:Y:S03]  /*8740*/  SYNCS.PHASECHK.TRANS64.TRYWAIT P0, [R3+URZ+0x8], R0 ;  /* 0x00000800030075a7 */ /* 0x0002a6000800017f */
[----:B--2---:R-:W-:Y:S05]  /*8750*/  @!P0 NANOSLEEP.SYNCS 0x989680 ;  /* 0x009896800000895d */ /* 0x004fea0003900000 */
[----:B------:R-:W2:Y:S02]  /*8760*/  @!P0 SYNCS.PHASECHK.TRANS64 P0, [R3+URZ+0x8], R0 ;  /* 0x00000800030085a7 */ /* 0x000ea4000800007f */
[----:B--2---:R-:W-:Y:S05]  /*8770*/  @!P0 BRA `(.L_x_57) ;  /* 0xfffffffc00ec8947 */ /* 0x004fea000383ffff */
[----:B------:R-:W-:Y:S05]  /*8780*/  BRA `(.L_x_107) ;  /* 0xffffffdc00787947 */ /* 0x000fea000383ffff */
.L_x_71:
[----:B-1----:R1:W2:Y:S02]  /*8790*/  SYNCS.PHASECHK.TRANS64.TRYWAIT P0, [R4+URZ+0xe060], R3 ;  /* 0x00e06003040075a7 */ /* 0x0022a4000800017f */
[----:B--2---:R-:W-:Y:S05]  /*87a0*/  @!P0 NANOSLEEP.SYNCS 0x989680 ;  /* 0x009896800000895d */ /* 0x004fea0003900000 */
[----:B------:R-:W2:Y:S02]  /*87b0*/  @!P0 SYNCS.PHASECHK.TRANS64 P0, [R4+URZ+0xe060], R3 ;  /* 0x00e06003040085a7 */ /* 0x000ea4000800007f */
[----:B--2---:R-:W-:Y:S05]  /*87c0*/  @!P0 BRA `(.L_x_71) ;  /* 0xfffffffc00f08947 */ /* 0x004fea000383ffff */
[----:B------:R-:W-:Y:S05]  /*87d0*/  BRA `(.L_x_108) ;  /* 0xffffffec00687947 */ /* 0x000fea000383ffff */
.L_x_76:
[----:B-1----:R1:W2:Y:S02]  /*87e0*/  SYNCS.PHASECHK.TRANS64.TRYWAIT P0, [R2+URZ+0xe028], R5 ;  /* 0x00e02805020075a7 */ /* 0x0022a4000800017f */
[----:B--2---:R-:W-:Y:S05]  /*87f0*/  @!P0 NANOSLEEP.SYNCS 0x989680 ;  /* 0x009896800000895d */ /* 0x004fea0003900000 */
[----:B------:R-:W2:Y:S02]  /*8800*/  @!P0 SYNCS.PHASECHK.TRANS64 P0, [R2+URZ+0xe028], R5 ;  /* 0x00e02805020085a7 */ /* 0x000ea4000800007f */
[----:B--2---:R-:W-:Y:S05]  /*8810*/  @!P0 BRA `(.L_x_76) ;  /* 0xfffffffc00f08947 */ /* 0x004fea000383ffff */
[----:B------:R-:W-:Y:S05]  /*8820*/  BRA `(.L_x_109) ;  /* 0xffffffec00e87947 */ /* 0x000fea000383ffff */
.L_x_81:
[----:B-1----:R1:W2:Y:S02]  /*8830*/  SYNCS.PHASECHK.TRANS64.TRYWAIT P0, [R4+URZ+0xe060], R5 ;  /* 0x00e06005040075a7 */ /* 0x0022a4000800017f */
[----:B--2---:R-:W-:Y:S05]  /*8840*/  @!P0 NANOSLEEP.SYNCS 0x989680 ;  /* 0x009896800000895d */ /* 0x004fea0003900000 */
[----:B------:R-:W2:Y:S02]  /*8850*/  @!P0 SYNCS.PHASECHK.TRANS64 P0, [R4+URZ+0xe060], R5 ;  /* 0x00e06005040085a7 */ /* 0x000ea4000800007f */
[----:B--2---:R-:W-:Y:S05]  /*8860*/  @!P0 BRA `(.L_x_81) ;  /* 0xfffffffc00f08947 */ /* 0x004fea000383ffff */
[----:B------:R-:W-:Y:S05]  /*8870*/  BRA `(.L_x_110) ;  /* 0xfffffff000647947 */ /* 0x000fea000383ffff */
.L_x_86:
[----:B-1----:R1:W2:Y:S02]  /*8880*/  SYNCS.PHASECHK.TRANS64.TRYWAIT P0, [R3+URZ+0xe028], R4 ;  /* 0x00e02804030075a7 */ /* 0x0022a4000800017f */
[----:B--2---:R-:W-:Y:S05]  /*8890*/  @!P0 NANOSLEEP.SYNCS 0x989680 ;  /* 0x009896800000895d */ /* 0x004fea0003900000 */
[----:B------:R-:W2:Y:S02]  /*88a0*/  @!P0 SYNCS.PHASECHK.TRANS64 P0, [R3+URZ+0xe028], R4 ;  /* 0x00e02804030085a7 */ /* 0x000ea4000800007f */
[----:B--2---:R-:W-:Y:S05]  /*88b0*/  @!P0 BRA `(.L_x_86) ;  /* 0xfffffffc00f08947 */ /* 0x004fea000383ffff */
[----:B------:R-:W-:Y:S05]  /*88c0*/  BRA `(.L_x_111) ;  /* 0xfffffff000ec7947 */ /* 0x000fea000383ffff */
.L_x_92:
[----:B-1----:R1:W2:Y:S02]  /*88d0*/  SYNCS.PHASECHK.TRANS64.TRYWAIT P4, [R7+URZ+0xe028], R4 ;  /* 0x00e02804070075a7 */ /* 0x0022a4000808017f */
[----:B--2---:R-:W-:Y:S05]  /*88e0*/  @!P4 NANOSLEEP.SYNCS 0x989680 ;  /* 0x009896800000c95d */ /* 0x004fea0003900000 */
[----:B------:R-:W2:Y:S02]  /*88f0*/  @!P4 SYNCS.PHASECHK.TRANS64 P4, [R7+URZ+0xe028], R4 ;  /* 0x00e028040700c5a7 */ /* 0x000ea4000808007f */
[----:B--2---:R-:W-:Y:S05]  /*8900*/  @!P4 BRA `(.L_x_92) ;  /* 0xfffffffc00f0c947 */ /* 0x004fea000383ffff */
[----:B------:R-:W-:Y:S05]  /*8910*/  BRA `(.L_x_112) ;  /* 0xfffffff4009c7947 */ /* 0x000fea000383ffff */
.L_x_97:
[----:B-1----:R1:W2:Y:S02]  /*8920*/  SYNCS.PHASECHK.TRANS64.TRYWAIT P4, [R4+URZ+0xe028], R7 ;  /* 0x00e02807040075a7 */ /* 0x0022a4000808017f */
[----:B--2---:R-:W-:Y:S05]  /*8930*/  @!P4 NANOSLEEP.SYNCS 0x989680 ;  /* 0x009896800000c95d */ /* 0x004fea0003900000 */
[----:B------:R-:W2:Y:S02]  /*8940*/  @!P4 SYNCS.PHASECHK.TRANS64 P4, [R4+URZ+0xe028], R7 ;  /* 0x00e028070400c5a7 */ /* 0x000ea4000808007f */
[----:B--2---:R-:W-:Y:S05]  /*8950*/  @!P4 BRA `(.L_x_97) ;  /* 0xfffffffc00f0c947 */ /* 0x004fea000383ffff */
[----:B------:R-:W-:Y:S05]  /*8960*/  BRA `(.L_x_113) ;  /* 0xfffffff800247947 */ /* 0x000fea000383ffff */
        .weak           $__internal_0_$__cuda_sm20_rcp_rn_f32_slowpath
        .type           $__internal_0_$__cuda_sm20_rcp_rn_f32_slowpath,@function
        .size           $__internal_0_$__cuda_sm20_rcp_rn_f32_slowpath,(.L_x_119 - $__internal_0_$__cuda_sm20_rcp_rn_f32_slowpath)
$__internal_0_$__cuda_sm20_rcp_rn_f32_slowpath:
[----:B------:R-:W-:Y:S01]  /*8970*/  IMAD.SHL.U32 R0, R2, 0x2, RZ ;  /* 0x0000000202007824 */ /* 0x000fe200078e00ff */
[----:B------:R-:W-:Y:S04]  /*8980*/  BSSY B2, `(.L_x_114) ;  /* 0x0000030000027945 */ /* 0x000fe80003800000 */
[----:B------:R-:W-:-:S04]  /*8990*/  SHF.R.U32.HI R13, RZ, 0x18, R0 ;  /* 0x00000018ff0d7819 */ /* 0x000fc80000011600 */
[----:B------:R-:W-:-:S13]  /*89a0*/  ISETP.NE.U32.AND P0, PT, R13, RZ, PT ;  /* 0x000000ff0d00720c */ /* 0x000fda0003f05070 */
[----:B------:R-:W-:Y:S05]  /*89b0*/  @P0 BRA `(.L_x_115) ;  /* 0x0000000000280947 */ /* 0x000fea0003800000 */
[----:B------:R-:W-:-:S04]  /*89c0*/  SHF.L.U32 R0, R2, 0x1, RZ ;  /* 0x0000000102007819 */ /* 0x000fc800000006ff */
[----:B------:R-:W-:-:S13]  /*89d0*/  ISETP.NE.AND P0, PT, R0, RZ, PT ;  /* 0x000000ff0000720c */ /* 0x000fda0003f05270 */
[----:B------:R-:W-:Y:S01]  /*89e0*/  @P0 FFMA R7, R2, 1.84467440737095516160e+19, RZ ;  /* 0x5f80000002070823 */ /* 0x000fe200000000ff */
[----:B------:R-:W-:Y:S08]  /*89f0*/  @!P0 MUFU.RCP R3, R2 ;  /* 0x0000000200038308 */ /* 0x000ff00000001000 */
[----:B------:R-:W1:Y:S02]  /*8a00*/  @P0 MUFU.RCP R0, R7 ;  /* 0x0000000700000308 */ /* 0x000e640000001000 */
[----:B-1----:R-:W-:-:S04]  /*8a10*/  @P0 FFMA R12, R7, R0, -1 ;  /* 0xbf800000070c0423 */ /* 0x002fc80000000000 */
[----:B------:R-:W-:-:S04]  /*8a20*/  @P0 FADD.FTZ R13, -R12, -RZ ;  /* 0x800000ff0c0d0221 */ /* 0x000fc80000010100 */
[----:B------:R-:W-:-:S04]  /*8a30*/  @P0 FFMA R0, R0, R13, R0 ;  /* 0x0000000d00000223 */ /* 0x000fc80000000000 */
[----:B------:R-:W-:Y:S01]  /*8a40*/  @P0 FFMA R3, R0, 1.84467440737095516160e+19, RZ ;  /* 0x5f80000000030823 */ /* 0x000fe200000000ff */
[----:B------:R-:W-:Y:S06]  /*8a50*/  BRA `(.L_x_116) ;  /* 0x0000000000887947 */ /* 0x000fec0003800000 */
.L_x_115:
[----:B------:R-:W-:-:S05]  /*8a60*/  VIADD R19, R13, 0xffffff03 ;  /* 0xffffff030d137836 */ /* 0x000fca0000000000 */
[----:B------:R-:W-:-:S13]  /*8a70*/  ISETP.GT.U32.AND P0, PT, R19, 0x1, PT ;  /* 0x000000011300780c */ /* 0x000fda0003f04070 */
[----:B------:R-:W-:Y:S05]  /*8a80*/  @P0 BRA `(.L_x_117) ;  /* 0x0000000000780947 */ /* 0x000fea0003800000 */
[----:B------:R-:W-:Y:S02]  /*8a90*/  LOP3.LUT R0, R2, 0x7fffff, RZ, 0xc0, !PT ;  /* 0x007fffff02007812 */ /* 0x000fe400078ec0ff */
[----:B------:R-:W-:Y:S02]  /*8aa0*/  MOV R14, 0x3 ;  /* 0x00000003000e7802 */ /* 0x000fe40000000f00 */
[----:B------:R-:W-:Y:S02]  /*8ab0*/  LOP3.LUT R0, R0, 0x3f800000, RZ, 0xfc, !PT ;  /* 0x3f80000000007812 */ /* 0x000fe400078efcff */
[----:B------:R-:W-:Y:S02]  /*8ac0*/  SHF.L.U32 R14, R14, R19, RZ ;  /* 0x000000130e0e7219 */ /* 0x000fe400000006ff */
[----:B------:R-:W1:Y:S02]  /*8ad0*/  MUFU.RCP R3, R0 ;  /* 0x0000000000037308 */ /* 0x000e640000001000 */
[----:B-1----:R-:W-:-:S04]  /*8ae0*/  FFMA R7, R0, R3, -1 ;  /* 0xbf80000000077423 */ /* 0x002fc80000000003 */
[----:B------:R-:W-:-:S04]  /*8af0*/  FADD.FTZ R12, -R7, -RZ ;  /* 0x800000ff070c7221 */ /* 0x000fc80000010100 */
[CCC-:B------:R-:W-:Y:S01]  /*8b00*/  FFMA.RM R7, R3.reuse, R12.reuse, R3.reuse ;  /* 0x0000000c03077223 */ /* 0x1c0fe20000004003 */
[----:B------:R-:W-:-:S04]  /*8b10*/  FFMA.RP R12, R3, R12, R3 ;  /* 0x0000000c030c7223 */ /* 0x000fc80000008003 */
[C---:B------:R-:W-:Y:S02]  /*8b20*/  LOP3.LUT R3, R7.reuse, 0x7fffff, RZ, 0xc0, !PT ;  /* 0x007fffff07037812 */ /* 0x040fe400078ec0ff */
[----:B------:R-:W-:Y:S02]  /*8b30*/  FSETP.NEU.FTZ.AND P0, PT, R7, R12, PT ;  /* 0x0000000c0700720b */ /* 0x000fe40003f1d000 */
[----:B------:R-:W-:Y:S02]  /*8b40*/  LOP3.LUT R3, R3, 0x800000, RZ, 0xfc, !PT ;  /* 0x0080000003037812 */ /* 0x000fe400078efcff */
[----:B------:R-:W-:Y:S02]  /*8b50*/  SEL R7, RZ, 0xffffffff, !P0 ;  /* 0xffffffffff077807 */ /* 0x000fe40004000000 */
[----:B------:R-:W-:-:S03]  /*8b60*/  LOP3.LUT R14, R14, R3, RZ, 0xc0, !PT ;  /* 0x000000030e0e7212 */ /* 0x000fc600078ec0ff */
[----:B------:R-:W-:Y:S01]  /*8b70*/  IMAD.MOV R0, RZ, RZ, -R7 ;  /* 0x000000ffff007224 */ /* 0x000fe200078e0a07 */
[----:B------:R-:W-:-:S04]  /*8b80*/  SHF.R.U32.HI R14, RZ, R19, R14 ;  /* 0x00000013ff0e7219 */ /* 0x000fc8000001160e */
[----:B------:R-:W-:Y:S02]  /*8b90*/  LOP3.LUT P1, RZ, R0, R19, R3, 0xf8, !PT ;  /* 0x0000001300ff7212 */ /* 0x000fe4000782f803 */
[C---:B------:R-:W-:Y:S02]  /*8ba0*/  LOP3.LUT P0, RZ, R14.reuse, 0x1, RZ, 0xc0, !PT ;  /* 0x000000010eff7812 */ /* 0x040fe4000780c0ff */
[----:B------:R-:W-:-:S04]  /*8bb0*/  LOP3.LUT P2, RZ, R14, 0x2, RZ, 0xc0, !PT ;  /* 0x000000020eff7812 */ /* 0x000fc8000784c0ff */
[----:B------:R-:W-:Y:S02]  /*8bc0*/  PLOP3.LUT P0, PT, P0, P1, P2, 0xe0, 0x0 ;  /* 0x000000000000781c */ /* 0x000fe40000703c20 */
[----:B------:R-:W-:Y:S02]  /*8bd0*/  LOP3.LUT P1, RZ, R2, 0x7fffff, RZ, 0xc0, !PT ;  /* 0x007fffff02ff7812 */ /* 0x000fe4000782c0ff */
[----:B------:R-:W-:-:S04]  /*8be0*/  SEL R0, RZ, 0x1, !P0 ;  /* 0x00000001ff007807 */ /* 0x000fc80004000000 */
[----:B------:R-:W-:-:S04]  /*8bf0*/  IADD3 R0, -R0, RZ, RZ ;  /* 0x000000ff00007210 */ /* 0x000fc80007ffe1ff */
[----:B------:R-:W-:Y:S01]  /*8c00*/  ISETP.GE.AND P0, PT, R0, RZ, PT ;  /* 0x000000ff0000720c */ /* 0x000fe20003f06270 */
[----:B------:R-:W-:-:S05]  /*8c10*/  VIADD R0, R13, 0xffffff04 ;  /* 0xffffff040d007836 */ /* 0x000fca0000000000 */
[----:B------:R-:W-:-:S07]  /*8c20*/  SHF.R.U32.HI R3, RZ, R0, R3 ;  /* 0x00000000ff037219 */ /* 0x000fce0000011603 */
[----:B------:R-:W-:-:S05]  /*8c30*/  @!P0 IADD3 R3, R3, 0x1, RZ ;  /* 0x0000000103038810 */ /* 0x000fca0007ffe0ff */
[----:B------:R-:W-:-:S05]  /*8c40*/  @!P1 IMAD.SHL.U32 R3, R3, 0x2, RZ ;  /* 0x0000000203039824 */ /* 0x000fca00078e00ff */
[----:B------:R-:W-:Y:S01]  /*8c50*/  LOP3.LUT R3, R3, 0x80000000, R2, 0xf8, !PT ;  /* 0x8000000003037812 */ /* 0x000fe200078ef802 */
[----:B------:R-:W-:Y:S06]  /*8c60*/  BRA `(.L_x_116) ;  /* 0x0000000000047947 */ /* 0x000fec0003800000 */
.L_x_117:
[----:B------:R1:W2:Y:S02]  /*8c70*/  MUFU.RCP R3, R2 ;  /* 0x0000000200037308 */ /* 0x0002a40000001000 */
.L_x_116:
[----:B------:R-:W-:Y:S05]  /*8c80*/  BSYNC B2 ;  /* 0x0000000000027941 */ /* 0x000fea0003800000 */
.L_x_114:
[----:B--2---:R-:W-:Y:S01]  /*8c90*/  MOV R0, R3 ;  /* 0x0000000300007202 */ /* 0x004fe20000000f00 */
[----:B-1----:R-:W-:Y:S01]  /*8ca0*/  IMAD.MOV.U32 R2, RZ, RZ, R15 ;  /* 0x000000ffff027224 */ /* 0x002fe200078e000f */
[----:B------:R-:W-:-:S04]  /*8cb0*/  MOV R3, 0x0 ;  /* 0x0000000000037802 */ /* 0x000fc80000000f00 */
[----:B------:R-:W-:Y:S05]  /*8cc0*/  RET.REL.NODEC R2 `(_ZN7cutlass13device_kernelINS_4fmha6kernel28FmhaKernelTmaWarpSpecializedINS1_10collective30FmhaMainloopTmaWarpSpecializedINS_6half_tEffN4cute5tupleIJNS7_1CILi128EEENS9_ILi64EEESB_EEENS8_IJiNS9_ILi1EEENS8_IJiiEEEEEESF_SF_NS4_12CausalFusionEJEEENS4_15FmhaFwdEpilogueIS6_fNS8_IJSB_SB_SB_EEEEENS2_23IndividualTileSchedulerEJEEEEEvNT_6ParamsE) ;  /* 0xffffff7002cc7950 */ /* 0x000fea0003c3ffff */
.L_x_118:
[----:B------:R-:W-:-:S00]  /*8cd0*/  BRA `(.L_x_118) ;  /* 0xfffffffc00fc7947 */ /* 0x000fc0000383ffff */
[----:B------:R-:W-:-:S00]  /*8ce0*/  NOP ;  /* 0x0000000000007918 */ /* 0x000fc00000000000 */
        /* <DEDUP_REMOVED lines=9> */
.L_x_119:


//--------------------- .nv.global.init           --------------------------
	.section	.nv.global.init,"aw",@progbits
.nv.global.init:
	.type		$str$24,@object
	.size		$str$24,($str$25 - $str$24)
$str$24:
        /*0000*/ 	.byte	0x28, 0x61, 0x64, 0x64, 0x72, 0x65, 0x73, 0x73, 0x20, 0x26, 0x20, 0x6d, 0x61, 0x73, 0x6b, 0x29
        /*0010*/ 	.byte	0x20, 0x3d, 0x3d, 0x20, 0x30, 0x00
	.type		$str$25,@object
	.size		$str$25,(__unnamed_1 - $str$25)
$str$25:
        /*0016*/ 	.byte	0x2f, 0x74, 0x6d, 0x70, 0x2f, 0x63, 0x75, 0x74, 0x6c, 0x61, 0x73, 0x73, 0x5f, 0x73, 0x77, 0x65
        /*0026*/ 	.byte	0x65, 0x70, 0x5f, 0x73, 0x72, 0x63, 0x2f, 0x69, 0x6e, 0x63, 0x6c, 0x75, 0x64, 0x65, 0x2f, 0x63
        /*0036*/ 	.byte	0x75, 0x74, 0x65, 0x2f, 0x70, 0x6f, 0x69, 0x6e, 0x74, 0x65, 0x72, 0x5f, 0x66, 0x6c, 0x61, 0x67
        /*0046*/ 	.byte	0x67, 0x65, 0x64, 0x2e, 0x68, 0x70, 0x70, 0x00
	.type		__unnamed_1,@object
	.size		__unnamed_1,(.L_0 - __unnamed_1)
__unnamed_1:
        /*004e*/ 	.byte	0x61, 0x75, 0x74, 0x6f, 0x20, 0x63, 0x75, 0x74, 0x65, 0x3a, 0x3a, 0x61, 0x73, 0x5f, 0x70, 0x6f
        /* <DEDUP_REMOVED lines=27> */
        /*020e*/ 	.byte	0x3e, 0x3e, 0x3e, 0x3e, 0x3e, 0x5d, 0x00
.L_0:


//--------------------- .nv.shared._ZN7cutlass13device_kernelINS_4fmha6kernel28FmhaKernelTmaWarpSpecializedINS1_10collective30FmhaMainloopTmaWarpSpecializedINS_6half_tEffN4cute5tupleIJNS7_1CILi128EEENS9_ILi64EEESB_EEENS8_IJiNS9_ILi1EEENS8_IJiiEEEEEESF_SF_NS4_12CausalFusionEJEEENS4_15FmhaFwdEpilogueIS6_fNS8_IJSB_SB_SB_EEEEENS2_23IndividualTileSchedulerEJEEEEEvNT_6ParamsE --------------------------
	.section	.nv.shared._ZN7cutlass13device_kernelINS_4fmha6kernel28FmhaKernelTmaWarpSpecializedINS1_10collective30FmhaMainloopTmaWarpSpecializedINS_6half_tEffN4cute5tupleIJNS7_1CILi128EEENS9_ILi64EEESB_EEENS8_IJiNS9_ILi1EEENS8_IJiiEEEEEESF_SF_NS4_12CausalFusionEJEEENS4_15FmhaFwdEpilogueIS6_fNS8_IJSB_SB_SB_EEEEENS2_23IndividualTileSchedulerEJEEEEEvNT_6ParamsE,"aw",@nobits
	.sectionflags	@""
	.align	16
	.zero		1024


//--------------------- .nv.shared.reserved.0     --------------------------
	.section	.nv.shared.reserved.0,"aw",@nobits
	.weak		__nv_reservedSMEM_offset_0_alias
	.size		__nv_reservedSMEM_offset_0_alias, 0, 0
	.other		__nv_reservedSMEM_offset_0_alias,@"STO_CUDA_RESERVED_SHARED STV_DEFAULT"
__nv_reservedSMEM_offset_0_alias:
	.zero		0


//--------------------- .nv.global                --------------------------
	.section	.nv.global,"aw",@nobits
.nv.global:
	.type		_ZN39_INTERNAL_e2ed4822_4_k_cu_0e14e1ee_28474cute1_E,@object
	.size		_ZN39_INTERNAL_e2ed4822_4_k_cu_0e14e1ee_28474cute1_E,(_ZN39_INTERNAL_e2ed4822_4_k_cu_0e14e1ee_28474cuda3std3__45__cpo6cbeginE - _ZN39_INTERNAL_e2ed4822_4_k_cu_0e14e1ee_28474cute1_E)
_ZN39_INTERNAL_e2ed4822_4_k_cu_0e14e1ee_28474cute1_E:
	.zero		1
	.type		_ZN39_INTERNAL_e2ed4822_4_k_cu_0e14e1ee_28474cuda3std3__45__cpo6cbeginE,@object
	.size		_ZN39_INTERNAL_e2ed4822_4_k_cu_0e14e1ee_28474cuda3std3__45__cpo6cbeginE,(_ZN39_INTERNAL_e2ed4822_4_k_cu_0e14e1ee_28474cuda3std3__48in_placeE - _ZN39_INTERNAL_e2ed4822_4_k_cu_0e14e1ee_28474cuda3std3__45__cpo6cbeginE)
_ZN39_INTERNAL_e2ed4822_4_k_cu_0e14e1ee_28474cuda3std3__45__cpo6cbeginE:
	.zero		1
	.type		_ZN39_INTERNAL_e2ed4822_4_k_cu_0e14e1ee_28474cuda3std3__48in_placeE,@object
	.size		_ZN39_INTERNAL_e2ed4822_4_k_cu_0e14e1ee_28474cuda3std3__48in_placeE,(_ZN39_INTERNAL_e2ed4822_4_k_cu_0e14e1ee_28474cuda3std6ranges3__45__cpo9iter_moveE - _ZN39_INTERNAL_e2ed4822_4_k_cu_0e14e1ee_28474cuda3std3__48in_placeE)
_ZN39_INTERNAL_e2ed4822_4_k_cu_0e14e1ee_28474cuda3std3__48in_placeE:
	.zero		1
	.type		_ZN39_INTERNAL_e2ed4822_4_k_cu_0e14e1ee_28474cuda3std6ranges3__45__cpo9iter_moveE,@object
	.size		_ZN39_INTERNAL_e2ed4822_4_k_cu_0e14e1ee_28474cuda3std6ranges3__45__cpo9iter_moveE,(_ZN39_INTERNAL_e2ed4822_4_k_cu_0e14e1ee_28474cuda3std3__45__cpo5beginE - _ZN39_INTERNAL_e2ed4822_4_k_cu_0e14e1ee_28474cuda3std6ranges3__45__cpo9iter_moveE)
_ZN39_INTERNAL_e2ed4822_4_k_cu_0e14e1ee_28474cuda3std6ranges3__45__cpo9iter_moveE:
	.zero		1
	.type		_ZN39_INTERNAL_e2ed4822_4_k_cu_0e14e1ee_28474cuda3std3__45__cpo5beginE,@object
	.size		_ZN39_INTERNAL_e2ed4822_4_k_cu_0e14e1ee_28474cuda3std3__45__cpo5beginE,(_ZN39_INTERNAL_e2ed4822_4_k_cu_0e14e1ee_28474cuda3std3__441_GLOBAL__N__e2ed4822_4_k_cu_0e14e1ee_28476ignoreE - _ZN39_INTERNAL_e2ed4822_4_k_cu_0e14e1ee_28474cuda3std3__45__cpo5beginE)
_ZN39_INTERNAL_e2ed4822_4_k_cu_0e14e1ee_28474cuda3std3__45__cpo5beginE:
	.zero		1
	.type		_ZN39_INTERNAL_e2ed4822_4_k_cu_0e14e1ee_28474cuda3std3__441_GLOBAL__N__e2ed4822_4_k_cu_0e14e1ee_28476ignoreE,@object
	.size		_ZN39_INTERNAL_e2ed4822_4_k_cu_0e14e1ee_28474cuda3std3__441_GLOBAL__N__e2ed4822_4_k_cu_0e14e1ee_28476ignoreE,(_ZN39_INTERNAL_e2ed4822_4_k_cu_0e14e1ee_28474cute7productE - _ZN39_INTERNAL_e2ed4822_4_k_cu_0e14e1ee_28474cuda3std3__441_GLOBAL__N__e2ed4822_4_k_cu_0e14e1ee_28476ignoreE)
_ZN39_INTERNAL_e2ed4822_4_k_cu_0e14e1ee_28474cuda3std3__441_GLOBAL__N__e2ed4822_4_k_cu_0e14e1ee_28476ignoreE:
	.zero		1
	.type		_ZN39_INTERNAL_e2ed4822_4_k_cu_0e14e1ee_28474cute7productE,@object
	.size		_ZN39_INTERNAL_e2ed4822_4_k_cu_0e14e1ee_28474cute7productE,(_ZN39_INTERNAL_e2ed4822_4_k_cu_0e14e1ee_28474cuda3std3__45__cpo3endE - _ZN39_INTERNAL_e2ed4822_4_k_cu_0e14e1ee_28474cute7productE)
_ZN39_INTERNAL_e2ed4822_4_k_cu_0e14e1ee_28474cute7productE:
	.zero		1
	.type		_ZN39_INTERNAL_e2ed4822_4_k_cu_0e14e1ee_28474cuda3std3__45__cpo3endE,@object
	.size		_ZN39_INTERNAL_e2ed4822_4_k_cu_0e14e1ee_28474cuda3std3__45__cpo3endE,(_ZN39_INTERNAL_e2ed4822_4_k_cu_0e14e1ee_28474cuda3std3__419piecewise_constructE - _ZN39_INTERNAL_e2ed4822_4_k_cu_0e14e1ee_28474cuda3std3__45__cpo3endE)
_ZN39_INTERNAL_e2ed4822_4_k_cu_0e14e1ee_28474cuda3std3__45__cpo3endE:
	.zero		1
	.type		_ZN39_INTERNAL_e2ed4822_4_k_cu_0e14e1ee_28474cuda3std3__419piecewise_constructE,@object
	.size		_ZN39_INTERNAL_e2ed4822_4_k_cu_0e14e1ee_28474cuda3std3__419piecewise_constructE,(_ZN39_INTERNAL_e2ed4822_4_k_cu_0e14e1ee_28474cuda3std3__45__cpo4cendE - _ZN39_INTERNAL_e2ed4822_4_k_cu_0e14e1ee_28474cuda3std3__419piecewise_constructE)
_ZN39_INTERNAL_e2ed4822_4_k_cu_0e14e1ee_28474cuda3std3__419piecewise_constructE:
	.zero		1
	.type		_ZN39_INTERNAL_e2ed4822_4_k_cu_0e14e1ee_28474cuda3std3__45__cpo4cendE,@object
	.size		_ZN39_INTERNAL_e2ed4822_4_k_cu_0e14e1ee_28474cuda3std3__45__cpo4cendE,(_ZN39_INTERNAL_e2ed4822_4_k_cu_0e14e1ee_28474cuda3std6ranges3__45__cpo4swapE - _ZN39_INTERNAL_e2ed4822_4_k_cu_0e14e1ee_28474cuda3std3__45__cpo4cendE)
_ZN39_INTERNAL_e2ed4822_4_k_cu_0e14e1ee_28474cuda3std3__45__cpo4cendE:
	.zero		1
	.type		_ZN39_INTERNAL_e2ed4822_4_k_cu_0e14e1ee_28474cuda3std6ranges3__45__cpo4swapE,@object
	.size		_ZN39_INTERNAL_e2ed4822_4_k_cu_0e14e1ee_28474cuda3std6ranges3__45__cpo4swapE,(.L_8 - _ZN39_INTERNAL_e2ed4822_4_k_cu_0e14e1ee_28474cuda3std6ranges3__45__cpo4swapE)
_ZN39_INTERNAL_e2ed4822_4_k_cu_0e14e1ee_28474cuda3std6ranges3__45__cpo4swapE:
	.zero		1
.L_8:


//--------------------- .nv.constant0._ZN7cutlass13device_kernelINS_4fmha6kernel28FmhaKernelTmaWarpSpecializedINS1_10collective30FmhaMainloopTmaWarpSpecializedINS_6half_tEffN4cute5tupleIJNS7_1CILi128EEENS9_ILi64EEESB_EEENS8_IJiNS9_ILi1EEENS8_IJiiEEEEEESF_SF_NS4_12CausalFusionEJEEENS4_15FmhaFwdEpilogueIS6_fNS8_IJSB_SB_SB_EEEEENS2_23IndividualTileSchedulerEJEEEEEvNT_6ParamsE --------------------------
	.section	.nv.constant0._ZN7cutlass13device_kernelINS_4fmha6kernel28FmhaKernelTmaWarpSpecializedINS1_10collective30FmhaMainloopTmaWarpSpecializedINS_6half_tEffN4cute5tupleIJNS7_1CILi128EEENS9_ILi64EEESB_EEENS8_IJiNS9_ILi1EEENS8_IJiiEEEEEESF_SF_NS4_12CausalFusionEJEEENS4_15FmhaFwdEpilogueIS6_fNS8_IJSB_SB_SB_EEEEENS2_23IndividualTileSchedulerEJEEEEEvNT_6ParamsE,"a",@progbits
	.sectionflags	@""
	.align	4
.nv.constant0._ZN7cutlass13device_kernelINS_4fmha6kernel28FmhaKernelTmaWarpSpecializedINS1_10collective30FmhaMainloopTmaWarpSpecializedINS_6half_tEffN4cute5tupleIJNS7_1CILi128EEENS9_ILi64EEESB_EEENS8_IJiNS9_ILi1EEENS8_IJiiEEEEEESF_SF_NS4_12CausalFusionEJEEENS4_15FmhaFwdEpilogueIS6_fNS8_IJSB_SB_SB_EEEEENS2_23IndividualTileSchedulerEJEEEEEvNT_6ParamsE:
	.zero		2688


//--------------------- SYMBOLS --------------------------

	.type		.nv.reservedSmem.offset0,@object
	.size		.nv.reservedSmem.offset0,0x4
	.type		__assertfail,@function
